//
// Generated by NVIDIA NVVM Compiler
//
// Compiler Build ID: CL-36424714
// Cuda compilation tools, release 13.0, V13.0.88
// Based on NVVM 20.0.0
//

.version 9.0
.target sm_100
.address_size 64

	// .globl	run

.visible .entry run(
	.param .u64 .ptr .align 1 run_param_0,
	.param .u32 run_param_1,
	.param .u32 run_param_2,
	.param .u32 run_param_3,
	.param .u32 run_param_4,
	.param .u32 run_param_5,
	.param .f64 run_param_6,
	.param .u32 run_param_7,
	.param .u32 run_param_8,
	.param .u64 .ptr .align 1 run_param_9,
	.param .u32 run_param_10
)
{
	.reg .pred 	%p<48>;
	.reg .b16 	%rs<32>;
	.reg .b32 	%r<212>;
	.reg .b64 	%rd<28>;
	.reg .b64 	%fd<9>;

	ld.param.u64 	%rd7, [run_param_0];
	ld.param.u32 	%r76, [run_param_1];
	ld.param.u32 	%r70, [run_param_2];
	ld.param.u32 	%r71, [run_param_3];
	ld.param.u32 	%r72, [run_param_4];
	ld.param.u32 	%r73, [run_param_5];
	ld.param.f64 	%fd1, [run_param_6];
	ld.param.u32 	%r74, [run_param_7];
	ld.param.u32 	%r75, [run_param_8];
	ld.param.u64 	%rd8, [run_param_9];
	cvta.to.global.u64 	%rd1, %rd8;
	cvta.to.global.u64 	%rd2, %rd7;
	mov.u32 	%r77, %ctaid.x;
	mov.u32 	%r78, %nctaid.x;
	mov.u32 	%r79, %ctaid.y;
	mad.lo.s32 	%r1, %r78, %r79, %r77;
	mul.lo.s32 	%r2, %r71, %r70;
	div.s32 	%r80, %r76, %r2;
	setp.ge.s32 	%p3, %r1, %r80;
	@%p3 bra 	$L__BB0_52;
	mul.lo.s32 	%r3, %r2, %r1;
	shr.u32 	%r81, %r72, 31;
	add.s32 	%r82, %r72, %r81;
	shr.s32 	%r4, %r82, 1;
	mul.lo.s32 	%r5, %r4, %r70;
	add.s32 	%r83, %r4, %r3;
	add.s32 	%r196, %r83, %r5;
	mul.lo.s32 	%r7, %r75, %r1;
	setp.lt.s32 	%p4, %r75, 1;
	@%p4 bra 	$L__BB0_14;
	add.s32 	%r84, %r7, 1;
	add.s32 	%r85, %r7, %r75;
	max.s32 	%r86, %r85, %r84;
	sub.s32 	%r8, %r86, %r7;
	and.b32  	%r9, %r8, 15;
	sub.s32 	%r87, %r7, %r86;
	setp.gt.u32 	%p5, %r87, -16;
	mov.u32 	%r194, %r7;
	@%p5 bra 	$L__BB0_5;
	and.b32  	%r10, %r8, -16;
	mov.b32 	%r195, 0;
	mov.u32 	%r194, %r7;
$L__BB0_4:
	.pragma "nounroll";
	mul.wide.s32 	%rd9, %r194, 4;
	add.s64 	%rd10, %rd1, %rd9;
	mov.b32 	%r89, 0;
	st.global.u32 	[%rd10], %r89;
	st.global.u32 	[%rd10+4], %r89;
	st.global.u32 	[%rd10+8], %r89;
	st.global.u32 	[%rd10+12], %r89;
	st.global.u32 	[%rd10+16], %r89;
	st.global.u32 	[%rd10+20], %r89;
	st.global.u32 	[%rd10+24], %r89;
	st.global.u32 	[%rd10+28], %r89;
	st.global.u32 	[%rd10+32], %r89;
	st.global.u32 	[%rd10+36], %r89;
	st.global.u32 	[%rd10+40], %r89;
	st.global.u32 	[%rd10+44], %r89;
	st.global.u32 	[%rd10+48], %r89;
	st.global.u32 	[%rd10+52], %r89;
	st.global.u32 	[%rd10+56], %r89;
	st.global.u32 	[%rd10+60], %r89;
	add.s32 	%r194, %r194, 16;
	add.s32 	%r195, %r195, 16;
	setp.eq.s32 	%p6, %r195, %r10;
	@%p6 bra 	$L__BB0_5;
	bra.uni 	$L__BB0_4;
$L__BB0_5:
	setp.eq.s32 	%p7, %r9, 0;
	@%p7 bra 	$L__BB0_14;
	and.b32  	%r12, %r8, 7;
	setp.lt.u32 	%p8, %r9, 8;
	@%p8 bra 	$L__BB0_8;
	mul.wide.s32 	%rd11, %r194, 4;
	add.s64 	%rd12, %rd1, %rd11;
	mov.b32 	%r90, 0;
	st.global.u32 	[%rd12], %r90;
	st.global.u32 	[%rd12+4], %r90;
	st.global.u32 	[%rd12+8], %r90;
	st.global.u32 	[%rd12+12], %r90;
	st.global.u32 	[%rd12+16], %r90;
	st.global.u32 	[%rd12+20], %r90;
	st.global.u32 	[%rd12+24], %r90;
	st.global.u32 	[%rd12+28], %r90;
	add.s32 	%r194, %r194, 8;
$L__BB0_8:
	setp.eq.s32 	%p9, %r12, 0;
	@%p9 bra 	$L__BB0_14;
	and.b32  	%r15, %r8, 3;
	setp.lt.u32 	%p10, %r12, 4;
	@%p10 bra 	$L__BB0_11;
	mul.wide.s32 	%rd13, %r194, 4;
	add.s64 	%rd14, %rd1, %rd13;
	mov.b32 	%r91, 0;
	st.global.u32 	[%rd14], %r91;
	st.global.u32 	[%rd14+4], %r91;
	st.global.u32 	[%rd14+8], %r91;
	st.global.u32 	[%rd14+12], %r91;
	add.s32 	%r194, %r194, 4;
$L__BB0_11:
	setp.eq.s32 	%p11, %r15, 0;
	@%p11 bra 	$L__BB0_14;
	mov.b32 	%r193, 0;
$L__BB0_13:
	.pragma "nounroll";
	mul.wide.s32 	%rd15, %r194, 4;
	add.s64 	%rd16, %rd1, %rd15;
	mov.b32 	%r93, 0;
	st.global.u32 	[%rd16], %r93;
	add.s32 	%r194, %r194, 1;
	add.s32 	%r193, %r193, 1;
	setp.ne.s32 	%p12, %r193, %r15;
	@%p12 bra 	$L__BB0_13;
$L__BB0_14:
	add.s32 	%r94, %r3, %r2;
	neg.s32 	%r22, %r4;
	mad.lo.s32 	%r23, %r22, %r70, %r94;
	setp.ge.s32 	%p13, %r196, %r23;
	@%p13 bra 	$L__BB0_52;
	not.b32 	%r99, %r70;
	mul.lo.s32 	%r24, %r4, %r99;
	add.s32 	%r25, %r5, %r4;
	sub.s32 	%r26, %r70, %r72;
	add.s32 	%r27, %r22, %r70;
	mov.b32 	%r209, 0;
$L__BB0_16:
	mul.wide.s32 	%rd17, %r196, 4;
	add.s64 	%rd18, %rd2, %rd17;
	ld.global.u32 	%r34, [%rd18];
	setp.le.s32 	%p14, %r34, %r73;
	@%p14 bra 	$L__BB0_51;
	add.s32 	%r199, %r196, %r24;
	add.s32 	%r36, %r196, %r25;
	setp.gt.s32 	%p16, %r199, %r36;
	mov.pred 	%p47, 0;
	mov.b32 	%r201, 0;
	@%p16 bra 	$L__BB0_21;
	mov.b32 	%r198, 0;
	mov.u32 	%r201, %r198;
$L__BB0_19:
	mul.wide.s32 	%rd19, %r199, 4;
	add.s64 	%rd20, %rd2, %rd19;
	ld.global.u32 	%r102, [%rd20];
	setp.le.s32 	%p17, %r102, %r34;
	setp.gt.s32 	%p18, %r102, 0;
	selp.u32 	%r103, 1, 0, %p18;
	add.s32 	%r201, %r201, %r103;
	add.s32 	%r104, %r198, 1;
	setp.eq.s32 	%p19, %r104, %r72;
	selp.b32 	%r105, %r26, 0, %p19;
	add.s32 	%r106, %r199, %r105;
	add.s32 	%r199, %r106, 1;
	selp.b32 	%r198, 0, %r104, %p19;
	setp.le.s32 	%p20, %r199, %r36;
	and.pred  	%p21, %p20, %p17;
	@%p21 bra 	$L__BB0_19;
	setp.gt.s32 	%p47, %r102, %r34;
$L__BB0_21:
	setp.lt.s32 	%p22, %r201, %r74;
	or.pred  	%p23, %p22, %p47;
	@%p23 bra 	$L__BB0_51;
	setp.lt.s32 	%p24, %r209, 1;
	@%p24 bra 	$L__BB0_53;
	div.s32 	%r108, %r196, %r70;
	mul.lo.s32 	%r109, %r108, %r70;
	sub.s32 	%r45, %r196, %r109;
	rem.s32 	%r46, %r108, %r71;
	and.b32  	%r47, %r209, 3;
	setp.lt.u32 	%p25, %r209, 4;
	mov.b32 	%r204, 0;
	mov.b16 	%rs23, 1;
	@%p25 bra 	$L__BB0_34;
	and.b32  	%r204, %r209, 2147483644;
	neg.s32 	%r203, %r204;
	mov.b16 	%rs23, 1;
	mov.u32 	%r202, %r7;
$L__BB0_25:
	mul.wide.s32 	%rd21, %r202, 4;
	add.s64 	%rd22, %rd1, %rd21;
	add.s64 	%rd3, %rd22, 8;
	ld.global.u32 	%r110, [%rd22];
	div.s32 	%r111, %r110, %r70;
	mul.lo.s32 	%r112, %r111, %r70;
	sub.s32 	%r113, %r110, %r112;
	sub.s32 	%r114, %r113, %r45;
	mul.lo.s32 	%r115, %r114, %r114;
	rem.s32 	%r116, %r111, %r71;
	sub.s32 	%r117, %r116, %r46;
	mad.lo.s32 	%r118, %r117, %r117, %r115;
	cvt.rn.f64.u32 	%fd2, %r118;
	setp.leu.f64 	%p26, %fd1, %fd2;
	@%p26 bra 	$L__BB0_27;
	mov.b32 	%r119, 0;
	st.global.u32 	[%rd3+-8], %r119;
	mov.b16 	%rs23, 0;
$L__BB0_27:
	ld.global.u32 	%r120, [%rd3+-4];
	div.s32 	%r121, %r120, %r70;
	mul.lo.s32 	%r122, %r121, %r70;
	sub.s32 	%r123, %r120, %r122;
	sub.s32 	%r124, %r123, %r45;
	mul.lo.s32 	%r125, %r124, %r124;
	rem.s32 	%r126, %r121, %r71;
	sub.s32 	%r127, %r126, %r46;
	mad.lo.s32 	%r128, %r127, %r127, %r125;
	cvt.rn.f64.u32 	%fd3, %r128;
	setp.leu.f64 	%p27, %fd1, %fd3;
	@%p27 bra 	$L__BB0_29;
	mov.b32 	%r129, 0;
	st.global.u32 	[%rd3+-4], %r129;
	mov.b16 	%rs23, 0;
$L__BB0_29:
	ld.global.u32 	%r130, [%rd3];
	div.s32 	%r131, %r130, %r70;
	mul.lo.s32 	%r132, %r131, %r70;
	sub.s32 	%r133, %r130, %r132;
	sub.s32 	%r134, %r133, %r45;
	mul.lo.s32 	%r135, %r134, %r134;
	rem.s32 	%r136, %r131, %r71;
	sub.s32 	%r137, %r136, %r46;
	mad.lo.s32 	%r138, %r137, %r137, %r135;
	cvt.rn.f64.u32 	%fd4, %r138;
	setp.leu.f64 	%p28, %fd1, %fd4;
	@%p28 bra 	$L__BB0_31;
	mov.b32 	%r139, 0;
	st.global.u32 	[%rd3], %r139;
	mov.b16 	%rs23, 0;
$L__BB0_31:
	ld.global.u32 	%r140, [%rd3+4];
	div.s32 	%r141, %r140, %r70;
	mul.lo.s32 	%r142, %r141, %r70;
	sub.s32 	%r143, %r140, %r142;
	sub.s32 	%r144, %r143, %r45;
	mul.lo.s32 	%r145, %r144, %r144;
	rem.s32 	%r146, %r141, %r71;
	sub.s32 	%r147, %r146, %r46;
	mad.lo.s32 	%r148, %r147, %r147, %r145;
	cvt.rn.f64.u32 	%fd5, %r148;
	setp.leu.f64 	%p29, %fd1, %fd5;
	@%p29 bra 	$L__BB0_33;
	mov.b32 	%r149, 0;
	st.global.u32 	[%rd3+4], %r149;
	mov.b16 	%rs23, 0;
$L__BB0_33:
	add.s32 	%r203, %r203, 4;
	add.s32 	%r202, %r202, 4;
	setp.ne.s32 	%p30, %r203, 0;
	@%p30 bra 	$L__BB0_25;
$L__BB0_34:
	setp.eq.s32 	%p31, %r47, 0;
	@%p31 bra 	$L__BB0_43;
	add.s32 	%r150, %r204, %r7;
	mul.wide.s32 	%rd23, %r150, 4;
	add.s64 	%rd4, %rd1, %rd23;
	ld.global.u32 	%r151, [%rd4];
	div.s32 	%r152, %r151, %r70;
	mul.lo.s32 	%r153, %r152, %r70;
	sub.s32 	%r154, %r151, %r153;
	sub.s32 	%r155, %r154, %r45;
	mul.lo.s32 	%r156, %r155, %r155;
	rem.s32 	%r157, %r152, %r71;
	sub.s32 	%r158, %r157, %r46;
	mad.lo.s32 	%r159, %r158, %r158, %r156;
	cvt.rn.f64.u32 	%fd6, %r159;
	setp.leu.f64 	%p32, %fd1, %fd6;
	@%p32 bra 	$L__BB0_37;
	mov.b32 	%r160, 0;
	st.global.u32 	[%rd4], %r160;
	mov.b16 	%rs23, 0;
$L__BB0_37:
	setp.eq.s32 	%p33, %r47, 1;
	@%p33 bra 	$L__BB0_43;
	ld.global.u32 	%r161, [%rd4+4];
	div.s32 	%r162, %r161, %r70;
	mul.lo.s32 	%r163, %r162, %r70;
	sub.s32 	%r164, %r161, %r163;
	sub.s32 	%r165, %r164, %r45;
	mul.lo.s32 	%r166, %r165, %r165;
	rem.s32 	%r167, %r162, %r71;
	sub.s32 	%r168, %r167, %r46;
	mad.lo.s32 	%r169, %r168, %r168, %r166;
	cvt.rn.f64.u32 	%fd7, %r169;
	setp.leu.f64 	%p34, %fd1, %fd7;
	@%p34 bra 	$L__BB0_40;
	mov.b32 	%r170, 0;
	st.global.u32 	[%rd4+4], %r170;
	mov.b16 	%rs23, 0;
$L__BB0_40:
	setp.eq.s32 	%p35, %r47, 2;
	@%p35 bra 	$L__BB0_43;
	ld.global.u32 	%r171, [%rd4+8];
	div.s32 	%r172, %r171, %r70;
	mul.lo.s32 	%r173, %r172, %r70;
	sub.s32 	%r174, %r171, %r173;
	sub.s32 	%r175, %r174, %r45;
	mul.lo.s32 	%r176, %r175, %r175;
	rem.s32 	%r177, %r172, %r71;
	sub.s32 	%r178, %r177, %r46;
	mad.lo.s32 	%r179, %r178, %r178, %r176;
	cvt.rn.f64.u32 	%fd8, %r179;
	setp.leu.f64 	%p36, %fd1, %fd8;
	@%p36 bra 	$L__BB0_43;
	mov.b32 	%r180, 0;
	st.global.u32 	[%rd4+8], %r180;
	mov.b16 	%rs23, 0;
$L__BB0_43:
	and.b16  	%rs21, %rs23, 255;
	setp.ne.s16 	%p37, %rs21, 0;
	@%p37 bra 	$L__BB0_53;
	add.s32 	%r55, %r209, %r7;
	mov.u32 	%r205, %r7;
$L__BB0_45:
	mul.wide.s32 	%rd26, %r205, 4;
	add.s64 	%rd5, %rd1, %rd26;
	ld.global.u32 	%r182, [%rd5];
	setp.ne.s32 	%p38, %r182, 0;
	@%p38 bra 	$L__BB0_50;
	add.s32 	%r207, %r205, 1;
	add.s32 	%r183, %r209, %r7;
	setp.ge.s32 	%p39, %r207, %r183;
	@%p39 bra 	$L__BB0_50;
$L__BB0_47:
	mul.wide.s32 	%rd27, %r207, 4;
	add.s64 	%rd6, %rd1, %rd27;
	ld.global.u32 	%r62, [%rd6];
	setp.lt.s32 	%p40, %r62, 1;
	@%p40 bra 	$L__BB0_49;
	st.global.u32 	[%rd5], %r62;
	mov.b32 	%r184, 0;
	st.global.u32 	[%rd6], %r184;
	add.s32 	%r209, %r209, -1;
$L__BB0_49:
	setp.lt.s32 	%p41, %r62, 1;
	add.s32 	%r207, %r207, 1;
	add.s32 	%r185, %r209, %r7;
	setp.lt.s32 	%p42, %r207, %r185;
	and.pred  	%p43, %p42, %p41;
	@%p43 bra 	$L__BB0_47;
$L__BB0_50:
	add.s32 	%r205, %r205, 1;
	setp.lt.s32 	%p44, %r205, %r55;
	@%p44 bra 	$L__BB0_45;
$L__BB0_51:
	add.s32 	%r186, %r196, 1;
	rem.s32 	%r187, %r186, %r70;
	setp.eq.s32 	%p45, %r187, %r27;
	add.s32 	%r188, %r196, %r72;
	selp.b32 	%r196, %r188, %r186, %p45;
	setp.lt.s32 	%p46, %r196, %r23;
	@%p46 bra 	$L__BB0_16;
$L__BB0_52:
	ret;
$L__BB0_53:
	add.s32 	%r181, %r209, %r7;
	mul.wide.s32 	%rd24, %r181, 4;
	add.s64 	%rd25, %rd1, %rd24;
	st.global.u32 	[%rd25], %r196;
	add.s32 	%r209, %r209, 1;
	bra.uni 	$L__BB0_51;

}


// ===== COMPILED SASS (sm_100) =====

	.target	sm_100

	.elftype	@"ET_EXEC"


//--------------------- .note.nv.tkinfo           --------------------------
	.section	.note.nv.tkinfo,"",@"SHT_NOTE"
	.sectionflags	@"SHF_NOTE_NV_TKINFO"
	.tkinfo
        /*0018*/ 	.word	0x00000002
        /*0030*/ 	.string	""
        /*0030*/ 	.string	"ptxas"
        /*0030*/ 	.string	"Cuda compilation tools, release 13.0, V13.0.88"
        /*0030*/ 	.string	"Build cuda_13.0.r13.0/compiler.36424714_0"
        /*0030*/ 	.string	"-arch sm_100 -m 64 "



//--------------------- .note.nv.cuinfo           --------------------------
	.section	.note.nv.cuinfo,"",@"SHT_NOTE"
	.sectionflags	@"SHF_NOTE_NV_CUINFO"
        /*0018*/ 	.short	0x0002
        /*001a*/ 	.short	0x0064
        /*001c*/ 	.short	0x0082
	.zero		2


//--------------------- .nv.info                  --------------------------
	.section	.nv.info,"",@"SHT_CUDA_INFO"
	.align	4


	//----- nvinfo : EIATTR_REGCOUNT
	.align		4
        /*0000*/ 	.byte	0x04, 0x2f
        /*0002*/ 	.short	(.L_1 - .L_0)
	.align		4
.L_0:
        /*0004*/ 	.word	index@(run)
        /*0008*/ 	.word	0x0000001e


	//----- nvinfo : EIATTR_FRAME_SIZE
	.align		4
.L_1:
        /*000c*/ 	.byte	0x04, 0x11
        /*000e*/ 	.short	(.L_3 - .L_2)
	.align		4
.L_2:
        /*0010*/ 	.word	index@(run)
        /*0014*/ 	.word	0x00000000


	//----- nvinfo : EIATTR_MIN_STACK_SIZE
	.align		4
.L_3:
        /*0018*/ 	.byte	0x04, 0x12
        /*001a*/ 	.short	(.L_5 - .L_4)
	.align		4
.L_4:
        /*001c*/ 	.word	index@(run)
        /*0020*/ 	.word	0x00000000
.L_5:


//--------------------- .nv.compat                --------------------------
	.section	.nv.compat,"",@"SHT_CUDA_COMPAT_INFO"
	.align	4
        /*0000*/ 	.byte	0x02, 0x09, 0x00, 0x00, 0x02, 0x02, 0x01, 0x00, 0x02, 0x05, 0x05, 0x00, 0x03, 0x07, 0x01, 0x01
        /*0010*/ 	.byte	0x02, 0x03, 0x00, 0x00, 0x02, 0x06, 0x01, 0x00, 0x04, 0x0b, 0x08, 0x00, 0x01, 0x00, 0x00, 0x00
        /*0020*/ 	.byte	0x00, 0x00, 0x00, 0x00


//--------------------- .nv.info.run              --------------------------
	.section	.nv.info.run,"",@"SHT_CUDA_INFO"
	.sectionflags	@""
	.align	4


	//----- nvinfo : EIATTR_CUDA_API_VERSION
	.align		4
        /*0000*/ 	.byte	0x04, 0x37
        /*0002*/ 	.short	(.L_7 - .L_6)
.L_6:
        /*0004*/ 	.word	0x00000082


	//----- nvinfo : EIATTR_KPARAM_INFO
	.align		4
.L_7:
        /*0008*/ 	.byte	0x04, 0x17
        /*000a*/ 	.short	(.L_9 - .L_8)
.L_8:
        /*000c*/ 	.word	0x00000000
        /*0010*/ 	.short	0x000a
        /*0012*/ 	.short	0x0038
        /*0014*/ 	.byte	0x00, 0xf0, 0x11, 0x00


	//----- nvinfo : EIATTR_KPARAM_INFO
	.align		4
.L_9:
        /*0018*/ 	.byte	0x04, 0x17
        /*001a*/ 	.short	(.L_11 - .L_10)
.L_10:
        /*001c*/ 	.word	0x00000000
        /*0020*/ 	.short	0x0009
        /*0022*/ 	.short	0x0030
        /*0024*/ 	.byte	0x00, 0xf5, 0x21, 0x00


	//----- nvinfo : EIATTR_KPARAM_INFO
	.align		4
.L_11:
        /*0028*/ 	.byte	0x04, 0x17
        /*002a*/ 	.short	(.L_13 - .L_12)
.L_12:
        /*002c*/ 	.word	0x00000000
        /*0030*/ 	.short	0x0008
        /*0032*/ 	.short	0x002c
        /*0034*/ 	.byte	0x00, 0xf0, 0x11, 0x00


	//----- nvinfo : EIATTR_KPARAM_INFO
	.align		4
.L_13:
        /*0038*/ 	.byte	0x04, 0x17
        /*003a*/ 	.short	(.L_15 - .L_14)
.L_14:
        /*003c*/ 	.word	0x00000000
        /*0040*/ 	.short	0x0007
        /*0042*/ 	.short	0x0028
        /*0044*/ 	.byte	0x00, 0xf0, 0x11, 0x00


	//----- nvinfo : EIATTR_KPARAM_INFO
	.align		4
.L_15:
        /*0048*/ 	.byte	0x04, 0x17
        /*004a*/ 	.short	(.L_17 - .L_16)
.L_16:
        /*004c*/ 	.word	0x00000000
        /*0050*/ 	.short	0x0006
        /*0052*/ 	.short	0x0020
        /*0054*/ 	.byte	0x00, 0xf0, 0x21, 0x00


	//----- nvinfo : EIATTR_KPARAM_INFO
	.align		4
.L_17:
        /*0058*/ 	.byte	0x04, 0x17
        /*005a*/ 	.short	(.L_19 - .L_18)
.L_18:
        /*005c*/ 	.word	0x00000000
        /*0060*/ 	.short	0x0005
        /*0062*/ 	.short	0x0018
        /*0064*/ 	.byte	0x00, 0xf0, 0x11, 0x00


	//----- nvinfo : EIATTR_KPARAM_INFO
	.align		4
.L_19:
        /*0068*/ 	.byte	0x04, 0x17
        /*006a*/ 	.short	(.L_21 - .L_20)
.L_20:
        /*006c*/ 	.word	0x00000000
        /*0070*/ 	.short	0x0004
        /*0072*/ 	.short	0x0014
        /*0074*/ 	.byte	0x00, 0xf0, 0x11, 0x00


	//----- nvinfo : EIATTR_KPARAM_INFO
	.align		4
.L_21:
        /*0078*/ 	.byte	0x04, 0x17
        /*007a*/ 	.short	(.L_23 - .L_22)
.L_22:
        /*007c*/ 	.word	0x00000000
        /*0080*/ 	.short	0x0003
        /*0082*/ 	.short	0x0010
        /*0084*/ 	.byte	0x00, 0xf0, 0x11, 0x00


	//----- nvinfo : EIATTR_KPARAM_INFO
	.align		4
.L_23:
        /*0088*/ 	.byte	0x04, 0x17
        /*008a*/ 	.short	(.L_25 - .L_24)
.L_24:
        /*008c*/ 	.word	0x00000000
        /*0090*/ 	.short	0x0002
        /*0092*/ 	.short	0x000c
        /*0094*/ 	.byte	0x00, 0xf0, 0x11, 0x00


	//----- nvinfo : EIATTR_KPARAM_INFO
	.align		4
.L_25:
        /*0098*/ 	.byte	0x04, 0x17
        /*009a*/ 	.short	(.L_27 - .L_26)
.L_26:
        /*009c*/ 	.word	0x00000000
        /*00a0*/ 	.short	0x0001
        /*00a2*/ 	.short	0x0008
        /*00a4*/ 	.byte	0x00, 0xf0, 0x11, 0x00


	//----- nvinfo : EIATTR_KPARAM_INFO
	.align		4
.L_27:
        /*00a8*/ 	.byte	0x04, 0x17
        /*00aa*/ 	.short	(.L_29 - .L_28)
.L_28:
        /*00ac*/ 	.word	0x00000000
        /*00b0*/ 	.short	0x0000
        /*00b2*/ 	.short	0x0000
        /*00b4*/ 	.byte	0x00, 0xf5, 0x21, 0x00


	//----- nvinfo : EIATTR_SPARSE_MMA_MASK
	.align		4
.L_29:
        /*00b8*/ 	.byte	0x03, 0x50
        /*00ba*/ 	.short	0x0000


	//----- nvinfo : EIATTR_MAXREG_COUNT
	.align		4
        /*00bc*/ 	.byte	0x03, 0x1b
        /*00be*/ 	.short	0x00ff


	//----- nvinfo : EIATTR_MERCURY_ISA_VERSION
	.align		4
        /*00c0*/ 	.byte	0x03, 0x5f
        /*00c2*/ 	.short	0x0101


	//----- nvinfo : EIATTR_VRC_CTA_INIT_COUNT
	.align		4
        /*00c4*/ 	.byte	0x02, 0x4a
	.zero		1
	.zero		1


	//----- nvinfo : EIATTR_EXIT_INSTR_OFFSETS
	.align		4
        /*00c8*/ 	.byte	0x04, 0x1c
        /*00ca*/ 	.short	(.L_31 - .L_30)


	//   ....[0]....
.L_30:
        /*00cc*/ 	.word	0x00000220


	//   ....[1]....
        /*00d0*/ 	.word	0x00000790


	//   ....[2]....
        /*00d4*/ 	.word	0x00002470


	//----- nvinfo : EIATTR_CBANK_PARAM_SIZE
	.align		4
.L_31:
        /*00d8*/ 	.byte	0x03, 0x19
        /*00da*/ 	.short	0x003c


	//----- nvinfo : EIATTR_PARAM_CBANK
	.align		4
        /*00dc*/ 	.byte	0x04, 0x0a
        /*00de*/ 	.short	(.L_33 - .L_32)
	.align		4
.L_32:
        /*00e0*/ 	.word	index@(.nv.constant0.run)
        /*00e4*/ 	.short	0x0380
        /*00e6*/ 	.short	0x003c


	//----- nvinfo : EIATTR_SW_WAR
	.align		4
.L_33:
        /*00e8*/ 	.byte	0x04, 0x36
        /*00ea*/ 	.short	(.L_35 - .L_34)
.L_34:
        /*00ec*/ 	.word	0x00000008
.L_35:


//--------------------- .nv.callgraph             --------------------------
	.section	.nv.callgraph,"",@"SHT_CUDA_CALLGRAPH"
	.align	4
	.sectionentsize	8
	.align		4
        /*0000*/ 	.word	0x00000000
	.align		4
        /*0004*/ 	.word	0xffffffff
	.align		4
        /*0008*/ 	.word	0x00000000
	.align		4
        /*000c*/ 	.word	0xfffffffe
	.align		4
        /*0010*/ 	.word	0x00000000
	.align		4
        /*0014*/ 	.word	0xfffffffd
	.align		4
        /*0018*/ 	.word	0x00000000
	.align		4
        /*001c*/ 	.word	0xfffffffc


//--------------------- .text.run                 --------------------------
	.section	.text.run,"ax",@progbits
	.align	128
        .global         run
        .type           run,@function
        .size           run,(.L_x_18 - run)
        .other          run,@"STO_CUDA_ENTRY STV_DEFAULT"
run:
.text.run:
[----:B------:R-:W-:Y:S08]  /*0000*/  LDC R1, c[0x0][0x37c] ;  /* 0x0000df00ff017b82 */ /* 0x000ff00000000800 */
[----:B------:R-:W0:Y:S01]  /*0010*/  LDC.64 R2, c[0x0][0x388] ;  /* 0x0000e200ff027b82 */ /* 0x000e220000000a00 */
[----:B------:R-:W0:Y:S01]  /*0020*/  LDCU UR4, c[0x0][0x390] ;  /* 0x00007200ff0477ac */ /* 0x000e220008000800 */
[----:B------:R-:W1:Y:S06]  /*0030*/  LDCU UR5, c[0x0][0x370] ;  /* 0x00006e00ff0577ac */ /* 0x000e6c0008000800 */
[----:B------:R-:W-:Y:S01]  /*0040*/  S2UR UR6, SR_CTAID.Y ;  /* 0x00000000000679c3 */ /* 0x000fe20000002600 */
[----:B0-----:R-:W-:Y:S01]  /*0050*/  IMAD R5, R3, UR4, RZ ;  /* 0x0000000403057c24 */ /* 0x001fe2000f8e02ff */
[----:B------:R-:W-:-:S06]  /*0060*/  IABS R8, R2 ;  /* 0x0000000200087213 */ /* 0x000fcc0000000000 */
[----:B------:R-:W1:Y:S01]  /*0070*/  S2UR UR4, SR_CTAID.X ;  /* 0x00000000000479c3 */ /* 0x000e620000002500 */
[-C--:B------:R-:W-:Y:S02]  /*0080*/  IABS R9, R5.reuse ;  /* 0x0000000500097213 */ /* 0x080fe40000000000 */
[----:B------:R-:W-:Y:S02]  /*0090*/  IABS R10, R5 ;  /* 0x00000005000a7213 */ /* 0x000fe40000000000 */
[----:B------:R-:W0:Y:S01]  /*00a0*/  I2F.RP R0, R9 ;  /* 0x0000000900007306 */ /* 0x000e220000209400 */
[----:B------:R-:W-:-:S04]  /*00b0*/  LOP3.LUT R2, R5, R2, RZ, 0x3c, !PT ;  /* 0x0000000205027212 */ /* 0x000fc800078e3cff */
[----:B------:R-:W-:-:S03]  /*00c0*/  ISETP.GE.AND P2, PT, R2, RZ, PT ;  /* 0x000000ff0200720c */ /* 0x000fc60003f46270 */
[----:B0-----:R-:W0:Y:S01]  /*00d0*/  MUFU.RCP R0, R0 ;  /* 0x0000000000007308 */ /* 0x001e220000001000 */
[----:B-1----:R-:W-:Y:S01]  /*00e0*/  UIMAD UR4, UR5, UR6, UR4 ;  /* 0x00000006050472a4 */ /* 0x002fe2000f8e0204 */
[----:B0-----:R-:W-:Y:S02]  /*00f0*/  VIADD R6, R0, 0xffffffe ;  /* 0x0ffffffe00067836 */ /* 0x001fe40000000000 */
[----:B------:R-:W-:-:S04]  /*0100*/  IMAD.MOV R0, RZ, RZ, -R10 ;  /* 0x000000ffff007224 */ /* 0x000fc800078e0a0a */
[----:B------:R0:W1:Y:S02]  /*0110*/  F2I.FTZ.U32.TRUNC.NTZ R7, R6 ;  /* 0x0000000600077305 */ /* 0x000064000021f000 */
[----:B0-----:R-:W-:Y:S02]  /*0120*/  HFMA2 R6, -RZ, RZ, 0, 0 ;  /* 0x00000000ff067431 */ /* 0x001fe400000001ff */
[----:B-1----:R-:W-:-:S04]  /*0130*/  IMAD.MOV R4, RZ, RZ, -R7 ;  /* 0x000000ffff047224 */ /* 0x002fc800078e0a07 */
[----:B------:R-:W-:Y:S02]  /*0140*/  IMAD R11, R4, R9, RZ ;  /* 0x00000009040b7224 */ /* 0x000fe400078e02ff */
[----:B------:R-:W-:Y:S02]  /*0150*/  IMAD.MOV.U32 R4, RZ, RZ, R8 ;  /* 0x000000ffff047224 */ /* 0x000fe400078e0008 */
[----:B------:R-:W-:-:S06]  /*0160*/  IMAD.HI.U32 R7, R7, R11, R6 ;  /* 0x0000000b07077227 */ /* 0x000fcc00078e0006 */
[----:B------:R-:W-:-:S04]  /*0170*/  IMAD.HI.U32 R7, R7, R4, RZ ;  /* 0x0000000407077227 */ /* 0x000fc800078e00ff */
[----:B------:R-:W-:-:S05]  /*0180*/  IMAD R0, R7, R0, R4 ;  /* 0x0000000007007224 */ /* 0x000fca00078e0204 */
[----:B------:R-:W-:-:S13]  /*0190*/  ISETP.GT.U32.AND P1, PT, R9, R0, PT ;  /* 0x000000000900720c */ /* 0x000fda0003f24070 */
[----:B------:R-:W-:Y:S02]  /*01a0*/  @!P1 IMAD.IADD R0, R0, 0x1, -R9 ;  /* 0x0000000100009824 */ /* 0x000fe400078e0a09 */
[----:B------:R-:W-:Y:S01]  /*01b0*/  @!P1 VIADD R7, R7, 0x1 ;  /* 0x0000000107079836 */ /* 0x000fe20000000000 */
[----:B------:R-:W-:Y:S02]  /*01c0*/  ISETP.NE.AND P1, PT, R5, RZ, PT ;  /* 0x000000ff0500720c */ /* 0x000fe40003f25270 */
[----:B------:R-:W-:-:S13]  /*01d0*/  ISETP.GE.U32.AND P0, PT, R0, R9, PT ;  /* 0x000000090000720c */ /* 0x000fda0003f06070 */
[----:B------:R-:W-:-:S05]  /*01e0*/  @P0 IADD3 R7, PT, PT, R7, 0x1, RZ ;  /* 0x0000000107070810 */ /* 0x000fca0007ffe0ff */
[----:B------:R-:W-:Y:S01]  /*01f0*/  @!P2 IMAD.MOV R7, RZ, RZ, -R7 ;  /* 0x000000ffff07a224 */ /* 0x000fe200078e0a07 */
[----:B------:R-:W-:-:S04]  /*0200*/  @!P1 LOP3.LUT R7, RZ, R5, RZ, 0x33, !PT ;  /* 0x00000005ff079212 */ /* 0x000fc800078e33ff */
[----:B------:R-:W-:-:S13]  /*0210*/  ISETP.LE.AND P0, PT, R7, UR4, PT ;  /* 0x0000000407007c0c */ /* 0x000fda000bf03270 */
[----:B------:R-:W-:Y:S05]  /*0220*/  @P0 EXIT ;  /* 0x000000000000094d */ /* 0x000fea0003800000 */
[----:B------:R-:W0:Y:S01]  /*0230*/  LDC R4, c[0x0][0x3ac] ;  /* 0x0000eb00ff047b82 */ /* 0x000e220000000800 */
[----:B------:R-:W-:Y:S01]  /*0240*/  IMAD R0, R5, UR4, RZ ;  /* 0x0000000405007c24 */ /* 0x000fe2000f8e02ff */
[----:B------:R-:W1:Y:S06]  /*0250*/  LDCU.64 UR6, c[0x0][0x358] ;  /* 0x00006b00ff0677ac */ /* 0x000e6c0008000a00 */
[----:B------:R-:W2:Y:S01]  /*0260*/  LDC R6, c[0x0][0x394] ;  /* 0x0000e500ff067b82 */ /* 0x000ea20000000800 */
[C---:B0-----:R-:W-:Y:S01]  /*0270*/  ISETP.GE.AND P0, PT, R4.reuse, 0x1, PT ;  /* 0x000000010400780c */ /* 0x041fe20003f06270 */
[----:B------:R-:W-:Y:S01]  /*0280*/  IMAD R8, R4, UR4, RZ ;  /* 0x0000000404087c24 */ /* 0x000fe2000f8e02ff */
[----:B--2---:R-:W-:-:S04]  /*0290*/  LEA.HI R2, R6, R6, RZ, 0x1 ;  /* 0x0000000606027211 */ /* 0x004fc800078f08ff */
[----:B------:R-:W-:-:S05]  /*02a0*/  SHF.R.S32.HI R2, RZ, 0x1, R2 ;  /* 0x00000001ff027819 */ /* 0x000fca0000011402 */
[----:B------:R-:W-:-:S04]  /*02b0*/  IMAD.IADD R9, R0, 0x1, R2 ;  /* 0x0000000100097824 */ /* 0x000fc800078e0202 */
[----:B------:R-:W-:Y:S01]  /*02c0*/  IMAD R9, R2, R3, R9 ;  /* 0x0000000302097224 */ /* 0x000fe200078e0209 */
[----:B-1----:R-:W-:Y:S06]  /*02d0*/  @!P0 BRA `(.L_x_0) ;  /* 0x00000004001c8947 */ /* 0x002fec0003800000 */
[----:B------:R-:W-:-:S05]  /*02e0*/  VIADD R7, R8, 0x1 ;  /* 0x0000000108077836 */ /* 0x000fca0000000000 */
[----:B------:R-:W-:-:S04]  /*02f0*/  VIADDMNMX R7, R8, R4, R7, !PT ;  /* 0x0000000408077246 */ /* 0x000fc80007800107 */
[C---:B------:R-:W-:Y:S01]  /*0300*/  IADD3 R4, PT, PT, -R8.reuse, R7, RZ ;  /* 0x0000000708047210 */ /* 0x040fe20007ffe1ff */
[----:B------:R-:W-:-:S03]  /*0310*/  IMAD.IADD R7, R8, 0x1, -R7 ;  /* 0x0000000108077824 */ /* 0x000fc600078e0a07 */
[----:B------:R-:W-:Y:S02]  /*0320*/  LOP3.LUT R14, R4, 0xf, RZ, 0xc0, !PT ;  /* 0x0000000f040e7812 */ /* 0x000fe400078ec0ff */
[----:B------:R-:W-:Y:S01]  /*0330*/  ISETP.GT.U32.AND P0, PT, R7, -0x10, PT ;  /* 0xfffffff00700780c */ /* 0x000fe20003f04070 */
[----:B------:R-:W-:Y:S01]  /*0340*/  IMAD.MOV.U32 R7, RZ, RZ, R8 ;  /* 0x000000ffff077224 */ /* 0x000fe200078e0008 */
[----:B------:R-:W-:-:S11]  /*0350*/  ISETP.NE.AND P1, PT, R14, RZ, PT ;  /* 0x000000ff0e00720c */ /* 0x000fd60003f25270 */
[----:B------:R-:W-:Y:S05]  /*0360*/  @P0 BRA `(.L_x_1) ;  /* 0x0000000000640947 */ /* 0x000fea0003800000 */
[----:B------:R-:W0:Y:S01]  /*0370*/  LDC.64 R12, c[0x0][0x3b0] ;  /* 0x0000ec00ff0c7b82 */ /* 0x000e220000000a00 */
[----:B------:R-:W-:Y:S01]  /*0380*/  LOP3.LUT R15, R4, 0xfffffff0, RZ, 0xc0, !PT ;  /* 0xfffffff0040f7812 */ /* 0x000fe200078ec0ff */
[----:B------:R-:W-:Y:S01]  /*0390*/  IMAD.MOV.U32 R7, RZ, RZ, R8 ;  /* 0x000000ffff077224 */ /* 0x000fe200078e0008 */
[----:B------:R-:W-:-:S06]  /*03a0*/  UMOV UR4, URZ ;  /* 0x000000ff00047c82 */ /* 0x000fcc0008000000 */
.L_x_2:
[----:B------:R-:W-:Y:S01]  /*03b0*/  UIADD3 UR4, UPT, UPT, UR4, 0x10, URZ ;  /* 0x0000001004047890 */ /* 0x000fe2000fffe0ff */
[C---:B01----:R-:W-:Y:S01]  /*03c0*/  IMAD.WIDE R10, R7.reuse, 0x4, R12 ;  /* 0x00000004070a7825 */ /* 0x043fe200078e020c */
[----:B------:R-:W-:-:S04]  /*03d0*/  IADD3 R7, PT, PT, R7, 0x10, RZ ;  /* 0x0000001007077810 */ /* 0x000fc80007ffe0ff */
[----:B------:R-:W-:Y:S01]  /*03e0*/  ISETP.NE.AND P0, PT, R15, UR4, PT ;  /* 0x000000040f007c0c */ /* 0x000fe2000bf05270 */
[----:B------:R1:W-:Y:S04]  /*03f0*/  STG.E desc[UR6][R10.64], RZ ;  /* 0x000000ff0a007986 */ /* 0x0003e8000c101906 */
        /* <DEDUP_REMOVED lines=14> */
[----:B------:R1:W-:Y:S01]  /*04e0*/  STG.E desc[UR6][R10.64+0x3c], RZ ;  /* 0x00003cff0a007986 */ /* 0x0003e2000c101906 */
[----:B------:R-:W-:Y:S05]  /*04f0*/  @P0 BRA `(.L_x_2) ;  /* 0xfffffffc00ac0947 */ /* 0x000fea000383ffff */
.L_x_1:
[----:B------:R-:W-:Y:S05]  /*0500*/  @!P1 BRA `(.L_x_0) ;  /* 0x0000000000909947 */ /* 0x000fea0003800000 */
[----:B------:R-:W-:Y:S02]  /*0510*/  ISETP.GE.U32.AND P0, PT, R14, 0x8, PT ;  /* 0x000000080e00780c */ /* 0x000fe40003f06070 */
[----:B------:R-:W-:-:S04]  /*0520*/  LOP3.LUT R12, R4, 0x7, RZ, 0xc0, !PT ;  /* 0x00000007040c7812 */ /* 0x000fc800078ec0ff */
[----:B------:R-:W-:-:S07]  /*0530*/  ISETP.NE.AND P1, PT, R12, RZ, PT ;  /* 0x000000ff0c00720c */ /* 0x000fce0003f25270 */
[----:B------:R-:W-:Y:S06]  /*0540*/  @!P0 BRA `(.L_x_3) ;  /* 0x00000000002c8947 */ /* 0x000fec0003800000 */
[----:B-1----:R-:W0:Y:S02]  /*0550*/  LDC.64 R10, c[0x0][0x3b0] ;  /* 0x0000ec00ff0a7b82 */ /* 0x002e240000000a00 */
[----:B0-----:R-:W-:-:S04]  /*0560*/  IMAD.WIDE R10, R7, 0x4, R10 ;  /* 0x00000004070a7825 */ /* 0x001fc800078e020a */
[----:B------:R-:W-:Y:S01]  /*0570*/  VIADD R7, R7, 0x8 ;  /* 0x0000000807077836 */ /* 0x000fe20000000000 */
[----:B------:R0:W-:Y:S04]  /*0580*/  STG.E desc[UR6][R10.64], RZ ;  /* 0x000000ff0a007986 */ /* 0x0001e8000c101906 */
[----:B------:R0:W-:Y:S04]  /*0590*/  STG.E desc[UR6][R10.64+0x4], RZ ;  /* 0x000004ff0a007986 */ /* 0x0001e8000c101906 */
[----:B------:R0:W-:Y:S04]  /*05a0*/  STG.E desc[UR6][R10.64+0x8], RZ ;  /* 0x000008ff0a007986 */ /* 0x0001e8000c101906 */
[----:B------:R0:W-:Y:S04]  /*05b0*/  STG.E desc[UR6][R10.64+0xc], RZ ;  /* 0x00000cff0a007986 */ /* 0x0001e8000c101906 */
[----:B------:R0:W-:Y:S04]  /*05c0*/  STG.E desc[UR6][R10.64+0x10], RZ ;  /* 0x000010ff0a007986 */ /* 0x0001e8000c101906 */
[----:B------:R0:W-:Y:S04]  /*05d0*/  STG.E desc[UR6][R10.64+0x14], RZ ;  /* 0x000014ff0a007986 */ /* 0x0001e8000c101906 */
[----:B------:R0:W-:Y:S04]  /*05e0*/  STG.E desc[UR6][R10.64+0x18], RZ ;  /* 0x000018ff0a007986 */ /* 0x0001e8000c101906 */
[----:B------:R0:W-:Y:S02]  /*05f0*/  STG.E desc[UR6][R10.64+0x1c], RZ ;  /* 0x00001cff0a007986 */ /* 0x0001e4000c101906 */
.L_x_3:
[----:B------:R-:W-:Y:S05]  /*0600*/  @!P1 BRA `(.L_x_0) ;  /* 0x0000000000509947 */ /* 0x000fea0003800000 */
[----:B------:R-:W-:Y:S02]  /*0610*/  ISETP.GE.U32.AND P0, PT, R12, 0x4, PT ;  /* 0x000000040c00780c */ /* 0x000fe40003f06070 */
[----:B------:R-:W-:-:S04]  /*0620*/  LOP3.LUT R4, R4, 0x3, RZ, 0xc0, !PT ;  /* 0x0000000304047812 */ /* 0x000fc800078ec0ff */
[----:B------:R-:W-:-:S07]  /*0630*/  ISETP.NE.AND P1, PT, R4, RZ, PT ;  /* 0x000000ff0400720c */ /* 0x000fce0003f25270 */
[----:B------:R-:W-:Y:S06]  /*0640*/  @!P0 BRA `(.L_x_4) ;  /* 0x00000000001c8947 */ /* 0x000fec0003800000 */
[----:B01----:R-:W0:Y:S02]  /*0650*/  LDC.64 R10, c[0x0][0x3b0] ;  /* 0x0000ec00ff0a7b82 */ /* 0x003e240000000a00 */
[----:B0-----:R-:W-:-:S04]  /*0660*/  IMAD.WIDE R10, R7, 0x4, R10 ;  /* 0x00000004070a7825 */ /* 0x001fc800078e020a */
[----:B------:R-:W-:Y:S01]  /*0670*/  VIADD R7, R7, 0x4 ;  /* 0x0000000407077836 */ /* 0x000fe20000000000 */
[----:B------:R2:W-:Y:S04]  /*0680*/  STG.E desc[UR6][R10.64], RZ ;  /* 0x000000ff0a007986 */ /* 0x0005e8000c101906 */
[----:B------:R2:W-:Y:S04]  /*0690*/  STG.E desc[UR6][R10.64+0x4], RZ ;  /* 0x000004ff0a007986 */ /* 0x0005e8000c101906 */
[----:B------:R2:W-:Y:S04]  /*06a0*/  STG.E desc[UR6][R10.64+0x8], RZ ;  /* 0x000008ff0a007986 */ /* 0x0005e8000c101906 */
[----:B------:R2:W-:Y:S02]  /*06b0*/  STG.E desc[UR6][R10.64+0xc], RZ ;  /* 0x00000cff0a007986 */ /* 0x0005e4000c101906 */
.L_x_4:
[----:B------:R-:W-:Y:S05]  /*06c0*/  @!P1 BRA `(.L_x_0) ;  /* 0x0000000000209947 */ /* 0x000fea0003800000 */
[----:B012---:R-:W0:Y:S01]  /*06d0*/  LDC.64 R10, c[0x0][0x3b0] ;  /* 0x0000ec00ff0a7b82 */ /* 0x007e220000000a00 */
[----:B------:R-:W-:-:S05]  /*06e0*/  UMOV UR4, URZ ;  /* 0x000000ff00047c82 */ /* 0x000fca0008000000 */
.L_x_5:
[----:B------:R-:W-:Y:S01]  /*06f0*/  UIADD3 UR4, UPT, UPT, UR4, 0x1, URZ ;  /* 0x0000000104047890 */ /* 0x000fe2000fffe0ff */
[----:B0-----:R-:W-:-:S04]  /*0700*/  IMAD.WIDE R12, R7, 0x4, R10 ;  /* 0x00000004070c7825 */ /* 0x001fc800078e020a */
[----:B------:R-:W-:Y:S01]  /*0710*/  VIADD R7, R7, 0x1 ;  /* 0x0000000107077836 */ /* 0x000fe20000000000 */
[----:B------:R-:W-:Y:S01]  /*0720*/  ISETP.NE.AND P0, PT, R4, UR4, PT ;  /* 0x0000000404007c0c */ /* 0x000fe2000bf05270 */
[----:B------:R3:W-:-:S12]  /*0730*/  STG.E desc[UR6][R12.64], RZ ;  /* 0x000000ff0c007986 */ /* 0x0007d8000c101906 */
[----:B---3--:R-:W-:Y:S05]  /*0740*/  @P0 BRA `(.L_x_5) ;  /* 0xfffffffc00e80947 */ /* 0x008fea000383ffff */
.L_x_0:
[----:B------:R-:W-:Y:S01]  /*0750*/  IADD3 R0, PT, PT, R5, R0, RZ ;  /* 0x0000000005007210 */ /* 0x000fe20007ffe0ff */
[----:B------:R-:W-:-:S04]  /*0760*/  IMAD.MOV R7, RZ, RZ, -R2 ;  /* 0x000000ffff077224 */ /* 0x000fc800078e0a02 */
[----:B------:R-:W-:-:S05]  /*0770*/  IMAD R7, R3, R7, R0 ;  /* 0x0000000703077224 */ /* 0x000fca00078e0200 */
[----:B------:R-:W-:-:S13]  /*0780*/  ISETP.GE.AND P0, PT, R9, R7, PT ;  /* 0x000000070900720c */ /* 0x000fda0003f06270 */
[----:B------:R-:W-:Y:S05]  /*0790*/  @P0 EXIT ;  /* 0x000000000000094d */ /* 0x000fea0003800000 */
[----:B------:R-:W-:Y:S02]  /*07a0*/  IMAD.IADD R6, R3, 0x1, -R6 ;  /* 0x0000000103067824 */ /* 0x000fe400078e0a06 */
[----:B------:R-:W-:-:S07]  /*07b0*/  IMAD.MOV.U32 R5, RZ, RZ, RZ ;  /* 0x000000ffff057224 */ /* 0x000fce00078e00ff */
.L_x_16:
[----:B------:R-:W0:Y:S01]  /*07c0*/  LDC.64 R2, c[0x0][0x380] ;  /* 0x0000e000ff027b82 */ /* 0x000e220000000a00 */
[----:B------:R-:W3:Y:S01]  /*07d0*/  LDCU UR4, c[0x0][0x398] ;  /* 0x00007300ff0477ac */ /* 0x000ee20008000800 */
[----:B012---:R-:W-:-:S05]  /*07e0*/  IMAD.WIDE R10, R9, 0x4, R2 ;  /* 0x00000004090a7825 */ /* 0x007fca00078e0202 */
[----:B------:R-:W3:Y:S02]  /*07f0*/  LDG.E R14, desc[UR6][R10.64] ;  /* 0x000000060a0e7981 */ /* 0x000ee4000c1e1900 */
[----:B---3--:R-:W-:-:S13]  /*0800*/  ISETP.GT.AND P0, PT, R14, UR4, PT ;  /* 0x000000040e007c0c */ /* 0x008fda000bf04270 */
[----:B------:R-:W-:Y:S05]  /*0810*/  @!P0 BRA `(.L_x_6) ;  /* 0x0000001800888947 */ /* 0x000fea0003800000 */
[----:B------:R-:W0:Y:S01]  /*0820*/  LDC R4, c[0x0][0x394] ;  /* 0x0000e500ff047b82 */ /* 0x000e220000000800 */
[----:B------:R-:W-:-:S07]  /*0830*/  PLOP3.LUT P0, PT, PT, PT, PT, 0x8, 0x80 ;  /* 0x000000000080781c */ /* 0x000fce0003f0e170 */
[----:B------:R-:W1:Y:S01]  /*0840*/  LDC R0, c[0x0][0x38c] ;  /* 0x0000e300ff007b82 */ /* 0x000e620000000800 */
[----:B0-----:R-:W-:-:S04]  /*0850*/  LEA.HI R4, R4, R4, RZ, 0x1 ;  /* 0x0000000404047211 */ /* 0x001fc800078f08ff */
[----:B------:R-:W-:Y:S02]  /*0860*/  SHF.R.S32.HI R11, RZ, 0x1, R4 ;  /* 0x00000001ff0b7819 */ /* 0x000fe40000011404 */
[----:B-1----:R-:W-:-:S03]  /*0870*/  LOP3.LUT R10, RZ, R0, RZ, 0x33, !PT ;  /* 0x00000000ff0a7212 */ /* 0x002fc600078e33ff */
[C---:B------:R-:W-:Y:S02]  /*0880*/  IMAD R4, R11.reuse, R0, R11 ;  /* 0x000000000b047224 */ /* 0x040fe400078e020b */
[----:B------:R-:W-:Y:S02]  /*0890*/  IMAD R10, R11, R10, RZ ;  /* 0x0000000a0b0a7224 */ /* 0x000fe400078e02ff */
[----:B------:R-:W-:Y:S02]  /*08a0*/  IMAD.IADD R15, R4, 0x1, R9 ;  /* 0x00000001040f7824 */ /* 0x000fe400078e0209 */
[----:B------:R-:W-:Y:S01]  /*08b0*/  IMAD.MOV.U32 R4, RZ, RZ, RZ ;  /* 0x000000ffff047224 */ /* 0x000fe200078e00ff */
[----:B------:R-:W-:-:S04]  /*08c0*/  IADD3 R0, PT, PT, R10, R9, RZ ;  /* 0x000000090a007210 */ /* 0x000fc80007ffe0ff */
[----:B------:R-:W-:-:S13]  /*08d0*/  ISETP.GT.AND P1, PT, R0, R15, PT ;  /* 0x0000000f0000720c */ /* 0x000fda0003f24270 */
[----:B------:R-:W-:Y:S05]  /*08e0*/  @P1 BRA `(.L_x_7) ;  /* 0x0000000000481947 */ /* 0x000fea0003800000 */
[----:B------:R-:W0:Y:S01]  /*08f0*/  LDC R17, c[0x0][0x394] ;  /* 0x0000e500ff117b82 */ /* 0x000e220000000800 */
[----:B------:R-:W-:Y:S02]  /*0900*/  HFMA2 R4, -RZ, RZ, 0, 0 ;  /* 0x00000000ff047431 */ /* 0x000fe400000001ff */
[----:B------:R-:W-:-:S07]  /*0910*/  IMAD.MOV.U32 R12, RZ, RZ, RZ ;  /* 0x000000ffff0c7224 */ /* 0x000fce00078e00ff */
.L_x_8:
[----:B------:R-:W-:-:S06]  /*0920*/  IMAD.WIDE R10, R0, 0x4, R2 ;  /* 0x00000004000a7825 */ /* 0x000fcc00078e0202 */
[----:B------:R-:W2:Y:S01]  /*0930*/  LDG.E R11, desc[UR6][R10.64] ;  /* 0x000000060a0b7981 */ /* 0x000ea2000c1e1900 */
[----:B------:R-:W-:-:S05]  /*0940*/  VIADD R12, R12, 0x1 ;  /* 0x000000010c0c7836 */ /* 0x000fca0000000000 */
[----:B0-----:R-:W-:-:S04]  /*0950*/  ISETP.NE.AND P1, PT, R12, R17, PT ;  /* 0x000000110c00720c */ /* 0x001fc80003f25270 */
[----:B------:R-:W-:Y:S02]  /*0960*/  SEL R13, R6, RZ, !P1 ;  /* 0x000000ff060d7207 */ /* 0x000fe40004800000 */
[----:B------:R-:W-:Y:S02]  /*0970*/  SEL R12, R12, RZ, P1 ;  /* 0x000000ff0c0c7207 */ /* 0x000fe40000800000 */
[----:B------:R-:W-:Y:S01]  /*0980*/  IADD3 R0, PT, PT, R0, 0x1, R13 ;  /* 0x0000000100007810 */ /* 0x000fe20007ffe00d */
[----:B------:R-:W-:-:S03]  /*0990*/  VIADD R13, R4, 0x1 ;  /* 0x00000001040d7836 */ /* 0x000fc60000000000 */
[----:B------:R-:W-:Y:S02]  /*09a0*/  ISETP.GT.AND P2, PT, R0, R15, PT ;  /* 0x0000000f0000720c */ /* 0x000fe40003f44270 */
[C---:B--2---:R-:W-:Y:S02]  /*09b0*/  ISETP.GT.AND P0, PT, R11.reuse, RZ, PT ;  /* 0x000000ff0b00720c */ /* 0x044fe40003f04270 */
[----:B------:R-:W-:-:S11]  /*09c0*/  ISETP.LE.AND P3, PT, R11, R14, PT ;  /* 0x0000000e0b00720c */ /* 0x000fd60003f63270 */
[----:B------:R-:W-:-:S05]  /*09d0*/  @!P0 IMAD.MOV R13, RZ, RZ, R4 ;  /* 0x000000ffff0d8224 */ /* 0x000fca00078e0204 */
[----:B------:R-:W-:Y:S01]  /*09e0*/  MOV R4, R13 ;  /* 0x0000000d00047202 */ /* 0x000fe20000000f00 */
[----:B------:R-:W-:Y:S06]  /*09f0*/  @!P2 BRA P3, `(.L_x_8) ;  /* 0xfffffffc00c8a947 */ /* 0x000fec000183ffff */
[----:B------:R-:W-:-:S13]  /*0a00*/  ISETP.GT.AND P0, PT, R11, R14, PT ;  /* 0x0000000e0b00720c */ /* 0x000fda0003f04270 */
.L_x_7:
[----:B------:R-:W0:Y:S02]  /*0a10*/  LDC R3, c[0x0][0x3a8] ;  /* 0x0000ea00ff037b82 */ /* 0x000e240000000800 */
[----:B0-----:R-:W-:-:S13]  /*0a20*/  ISETP.LT.OR P0, PT, R4, R3, P0 ;  /* 0x000000030400720c */ /* 0x001fda0000701670 */
[----:B------:R-:W-:Y:S05]  /*0a30*/  @P0 BRA `(.L_x_6) ;  /* 0x0000001800000947 */ /* 0x000fea0003800000 */
[----:B------:R-:W-:-:S13]  /*0a40*/  ISETP.GE.AND P0, PT, R5, 0x1, PT ;  /* 0x000000010500780c */ /* 0x000fda0003f06270 */
[----:B------:R-:W-:Y:S05]  /*0a50*/  @!P0 BRA `(.L_x_9) ;  /* 0x0000001400e48947 */ /* 0x000fea0003800000 */
[----:B------:R-:W0:Y:S01]  /*0a60*/  LDCU UR4, c[0x0][0x38c] ;  /* 0x00007180ff0477ac */ /* 0x000e220008000800 */
[----:B------:R-:W1:Y:S01]  /*0a70*/  LDC R12, c[0x0][0x390] ;  /* 0x0000e400ff0c7b82 */ /* 0x000e620000000800 */
[----:B------:R-:W-:Y:S01]  /*0a80*/  IMAD.MOV.U32 R16, RZ, RZ, RZ ;  /* 0x000000ffff107224 */ /* 0x000fe200078e00ff */
[----:B------:R-:W-:Y:S01]  /*0a90*/  IABS R10, R9 ;  /* 0x00000009000a7213 */ /* 0x000fe20000000000 */
[----:B------:R-:W-:Y:S01]  /*0aa0*/  IMAD.MOV.U32 R24, RZ, RZ, 0x1 ;  /* 0x00000001ff187424 */ /* 0x000fe200078e00ff */
[----:B------:R-:W-:Y:S01]  /*0ab0*/  ISETP.GE.U32.AND P4, PT, R5, 0x4, PT ;  /* 0x000000040500780c */ /* 0x000fe20003f86070 */
[----:B------:R-:W-:Y:S02]  /*0ac0*/  IMAD.MOV.U32 R19, RZ, RZ, RZ ;  /* 0x000000ffff137224 */ /* 0x000fe400078e00ff */
[----:B0-----:R-:W-:-:S05]  /*0ad0*/  IMAD.U32 R4, RZ, RZ, UR4 ;  /* 0x00000004ff047e24 */ /* 0x001fca000f8e00ff */
[----:B------:R-:W-:Y:S02]  /*0ae0*/  IABS R3, R4 ;  /* 0x0000000400037213 */ /* 0x000fe40000000000 */
[----:B-1----:R-:W-:Y:S02]  /*0af0*/  IABS R23, R12 ;  /* 0x0000000c00177213 */ /* 0x002fe40000000000 */
[----:B------:R-:W0:Y:S08]  /*0b00*/  I2F.RP R0, R3 ;  /* 0x0000000300007306 */ /* 0x000e300000209400 */
[----:B------:R-:W1:Y:S08]  /*0b10*/  I2F.RP R13, R23 ;  /* 0x00000017000d7306 */ /* 0x000e700000209400 */
[----:B0-----:R-:W0:Y:S08]  /*0b20*/  MUFU.RCP R0, R0 ;  /* 0x0000000000007308 */ /* 0x001e300000001000 */
[----:B-1----:R-:W-:Y:S01]  /*0b30*/  MUFU.RCP R13, R13 ;  /* 0x0000000d000d7308 */ /* 0x002fe20000001000 */
[----:B0-----:R-:W-:-:S07]  /*0b40*/  VIADD R17, R0, 0xffffffe ;  /* 0x0ffffffe00117836 */ /* 0x001fce0000000000 */
[----:B------:R-:W0:Y:S02]  /*0b50*/  F2I.FTZ.U32.TRUNC.NTZ R17, R17 ;  /* 0x0000001100117305 */ /* 0x000e24000021f000 */
[----:B0-----:R-:W-:-:S04]  /*0b60*/  IMAD R2, R17, R3, RZ ;  /* 0x0000000311027224 */ /* 0x001fc800078e02ff */
[----:B------:R-:W-:Y:S01]  /*0b70*/  IMAD.MOV R11, RZ, RZ, -R2 ;  /* 0x000000ffff0b7224 */ /* 0x000fe200078e0a02 */
[----:B------:R-:W-:-:S03]  /*0b80*/  MOV R2, R10 ;  /* 0x0000000a00027202 */ /* 0x000fc60000000f00 */
[----:B------:R-:W-:-:S04]  /*0b90*/  IMAD.HI.U32 R16, R17, R11, R16 ;  /* 0x0000000b11107227 */ /* 0x000fc800078e0010 */
[----:B------:R-:W-:Y:S02]  /*0ba0*/  IMAD.MOV.U32 R17, RZ, RZ, R3 ;  /* 0x000000ffff117224 */ /* 0x000fe400078e0003 */
[----:B------:R-:W-:-:S04]  /*0bb0*/  IMAD.HI.U32 R0, R16, R2, RZ ;  /* 0x0000000210007227 */ /* 0x000fc800078e00ff */
[----:B------:R-:W-:-:S04]  /*0bc0*/  IMAD.MOV R10, RZ, RZ, -R0 ;  /* 0x000000ffff0a7224 */ /* 0x000fc800078e0a00 */
[----:B------:R-:W-:Y:S02]  /*0bd0*/  IMAD R2, R3, R10, R2 ;  /* 0x0000000a03027224 */ /* 0x000fe400078e0202 */
[----:B------:R-:W-:-:S03]  /*0be0*/  VIADD R10, R13, 0xffffffe ;  /* 0x0ffffffe0d0a7836 */ /* 0x000fc60000000000 */
[----:B------:R-:W-:Y:S01]  /*0bf0*/  ISETP.GT.U32.AND P1, PT, R17, R2, PT ;  /* 0x000000021100720c */ /* 0x000fe20003f24070 */
[----:B------:R0:W1:Y:S02]  /*0c00*/  F2I.FTZ.U32.TRUNC.NTZ R11, R10 ;  /* 0x0000000a000b7305 */ /* 0x000064000021f000 */
[----:B0-----:R-:W-:-:S10]  /*0c10*/  IMAD.MOV.U32 R10, RZ, RZ, RZ ;  /* 0x000000ffff0a7224 */ /* 0x001fd400078e00ff */
[----:B------:R-:W-:Y:S01]  /*0c20*/  @!P1 IADD3 R2, PT, PT, R2, -R3, RZ ;  /* 0x8000000302029210 */ /* 0x000fe20007ffe0ff */
[----:B------:R-:W-:Y:S02]  /*0c30*/  @!P1 VIADD R0, R0, 0x1 ;  /* 0x0000000100009836 */ /* 0x000fe40000000000 */
[----:B-1----:R-:W-:Y:S01]  /*0c40*/  IMAD R14, R11, R23, RZ ;  /* 0x000000170b0e7224 */ /* 0x002fe200078e02ff */
[----:B------:R-:W-:Y:S02]  /*0c50*/  ISETP.GE.U32.AND P0, PT, R2, R17, PT ;  /* 0x000000110200720c */ /* 0x000fe40003f06070 */
[----:B------:R-:W-:Y:S01]  /*0c60*/  LOP3.LUT R2, R9, R4, RZ, 0x3c, !PT ;  /* 0x0000000409027212 */ /* 0x000fe200078e3cff */
[----:B------:R-:W-:-:S03]  /*0c70*/  IMAD.MOV R15, RZ, RZ, -R14 ;  /* 0x000000ffff0f7224 */ /* 0x000fc600078e0a0e */
[----:B------:R-:W-:Y:S02]  /*0c80*/  ISETP.GE.AND P2, PT, R2, RZ, PT ;  /* 0x000000ff0200720c */ /* 0x000fe40003f46270 */
[----:B------:R-:W-:-:S05]  /*0c90*/  LOP3.LUT R2, RZ, R4, RZ, 0x33, !PT ;  /* 0x00000004ff027212 */ /* 0x000fca00078e33ff */
[----:B------:R-:W-:Y:S01]  /*0ca0*/  @P0 VIADD R0, R0, 0x1 ;  /* 0x0000000100000836 */ /* 0x000fe20000000000 */
[----:B------:R-:W-:-:S05]  /*0cb0*/  ISETP.NE.AND P0, PT, R4, RZ, PT ;  /* 0x000000ff0400720c */ /* 0x000fca0003f05270 */
[----:B------:R-:W-:Y:S02]  /*0cc0*/  @!P2 IADD3 R0, PT, PT, -R0, RZ, RZ ;  /* 0x000000ff0000a210 */ /* 0x000fe40007ffe1ff */
[----:B------:R-:W-:Y:S02]  /*0cd0*/  ISETP.NE.AND P2, PT, R12, RZ, PT ;  /* 0x000000ff0c00720c */ /* 0x000fe40003f45270 */
[----:B------:R-:W-:Y:S01]  /*0ce0*/  SEL R13, R2, R0, !P0 ;  /* 0x00000000020d7207 */ /* 0x000fe20004000000 */
[----:B------:R-:W-:Y:S01]  /*0cf0*/  IMAD.HI.U32 R0, R11, R15, R10 ;  /* 0x0000000f0b007227 */ /* 0x000fe200078e000a */
[----:B------:R-:W-:Y:S02]  /*0d00*/  LOP3.LUT R11, RZ, R12, RZ, 0x33, !PT ;  /* 0x0000000cff0b7212 */ /* 0x000fe400078e33ff */
[----:B------:R-:W-:Y:S01]  /*0d10*/  IABS R14, R13 ;  /* 0x0000000d000e7213 */ /* 0x000fe20000000000 */
[----:B------:R-:W-:Y:S01]  /*0d20*/  IMAD.MOV R18, RZ, RZ, -R13 ;  /* 0x000000ffff127224 */ /* 0x000fe200078e0a0d */
[----:B------:R-:W-:-:S03]  /*0d30*/  ISETP.GE.AND P3, PT, R13, RZ, PT ;  /* 0x000000ff0d00720c */ /* 0x000fc60003f66270 */
[----:B------:R-:W-:-:S04]  /*0d40*/  IMAD.HI.U32 R10, R0, R14, RZ ;  /* 0x0000000e000a7227 */ /* 0x000fc800078e00ff */
[----:B------:R-:W-:Y:S02]  /*0d50*/  IMAD.MOV R10, RZ, RZ, -R10 ;  /* 0x000000ffff0a7224 */ /* 0x000fe400078e0a0a */
[----:B------:R-:W-:Y:S02]  /*0d60*/  IMAD R18, R4, R18, R9 ;  /* 0x0000001204127224 */ /* 0x000fe400078e0209 */
[----:B------:R-:W-:Y:S01]  /*0d70*/  IMAD R14, R23, R10, R14 ;  /* 0x0000000a170e7224 */ /* 0x000fe200078e020e */
[----:B------:R-:W-:-:S04]  /*0d80*/  LOP3.LUT R10, R5, 0x3, RZ, 0xc0, !PT ;  /* 0x00000003050a7812 */ /* 0x000fc800078ec0ff */
[----:B------:R-:W-:-:S13]  /*0d90*/  ISETP.GT.U32.AND P1, PT, R23, R14, PT ;  /* 0x0000000e1700720c */ /* 0x000fda0003f24070 */
[----:B------:R-:W-:-:S04]  /*0da0*/  @!P1 IADD3 R14, PT, PT, R14, -R23, RZ ;  /* 0x800000170e0e9210 */ /* 0x000fc80007ffe0ff */
[----:B------:R-:W-:-:S13]  /*0db0*/  ISETP.GT.U32.AND P1, PT, R23, R14, PT ;  /* 0x0000000e1700720c */ /* 0x000fda0003f24070 */
[----:B------:R-:W-:Y:S01]  /*0dc0*/  @!P1 IMAD.IADD R14, R14, 0x1, -R23 ;  /* 0x000000010e0e9824 */ /* 0x000fe200078e0a17 */
[----:B------:R-:W-:-:S04]  /*0dd0*/  ISETP.NE.AND P1, PT, R10, RZ, PT ;  /* 0x000000ff0a00720c */ /* 0x000fc80003f25270 */
[----:B------:R-:W-:-:S04]  /*0de0*/  @!P3 IADD3 R14, PT, PT, -R14, RZ, RZ ;  /* 0x000000ff0e0eb210 */ /* 0x000fc80007ffe1ff */
[----:B------:R-:W-:Y:S01]  /*0df0*/  SEL R20, R11, R14, !P2 ;  /* 0x0000000e0b147207 */ /* 0x000fe20005000000 */
[----:B------:R-:W-:Y:S06]  /*0e00*/  @!P4 BRA `(.L_x_10) ;  /* 0x0000000800c0c947 */ /* 0x000fec0003800000 */
[----:B------:R-:W-:Y:S01]  /*0e10*/  LOP3.LUT R19, R5, 0x7ffffffc, RZ, 0xc0, !PT ;  /* 0x7ffffffc05137812 */ /* 0x000fe200078ec0ff */
[----:B------:R-:W-:Y:S01]  /*0e20*/  IMAD.MOV.U32 R24, RZ, RZ, 0x1 ;  /* 0x00000001ff187424 */ /* 0x000fe200078e00ff */
[----:B------:R-:W0:Y:S01]  /*0e30*/  LDCU.64 UR4, c[0x0][0x3a0] ;  /* 0x00007400ff0477ac */ /* 0x000e220008000a00 */
[----:B------:R-:W-:Y:S01]  /*0e40*/  IMAD.MOV.U32 R21, RZ, RZ, R8 ;  /* 0x000000ffff157224 */ /* 0x000fe200078e0008 */
[----:B------:R-:W-:-:S07]  /*0e50*/  IADD3 R22, PT, PT, -R19, RZ, RZ ;  /* 0x000000ff13167210 */ /* 0x000fce0007ffe1ff */
.L_x_11:
[----:B-1----:R-:W1:Y:S08]  /*0e60*/  LDC.64 R12, c[0x0][0x3b0] ;  /* 0x0000ec00ff0c7b82 */ /* 0x002e700000000a00 */
[----:B------:R-:W2:Y:S08]  /*0e70*/  LDC R26, c[0x0][0x390] ;  /* 0x0000e400ff1a7b82 */ /* 0x000eb00000000800 */
[----:B------:R-:W3:Y:S01]  /*0e80*/  LDC R4, c[0x0][0x38c] ;  /* 0x0000e300ff047b82 */ /* 0x000ee20000000800 */
[----:B-1----:R-:W-:-:S05]  /*0e90*/  IMAD.WIDE R12, R21, 0x4, R12 ;  /* 0x00000004150c7825 */ /* 0x002fca00078e020c */
[----:B------:R-:W4:Y:S01]  /*0ea0*/  LDG.E R11, desc[UR6][R12.64] ;  /* 0x000000060c0b7981 */ /* 0x000f22000c1e1900 */
[----:B--2---:R-:W-:-:S03]  /*0eb0*/  IABS R23, R26 ;  /* 0x0000001a00177213 */ /* 0x004fc60000000000 */
[----:B------:R-:W2:Y:S01]  /*0ec0*/  LDG.E R25, desc[UR6][R12.64+0x4] ;  /* 0x000004060c197981 */ /* 0x000ea2000c1e1900 */
[----:B------:R-:W1:Y:S01]  /*0ed0*/  I2F.RP R27, R23 ;  /* 0x00000017001b7306 */ /* 0x000e620000209400 */
[----:B---3--:R-:W-:-:S07]  /*0ee0*/  IABS R3, R4 ;  /* 0x0000000400037213 */ /* 0x008fce0000000000 */
[----:B-1----:R-:W1:Y:S02]  /*0ef0*/  MUFU.RCP R27, R27 ;  /* 0x0000001b001b7308 */ /* 0x002e640000001000 */
[----:B-1----:R-:W-:-:S06]  /*0f00*/  VIADD R14, R27, 0xffffffe ;  /* 0x0ffffffe1b0e7836 */ /* 0x002fcc0000000000 */
[----:B------:R1:W3:Y:S02]  /*0f10*/  F2I.FTZ.U32.TRUNC.NTZ R15, R14 ;  /* 0x0000000e000f7305 */ /* 0x0002e4000021f000 */
[----:B-1----:R-:W-:Y:S01]  /*0f20*/  IMAD.MOV.U32 R14, RZ, RZ, RZ ;  /* 0x000000ffff0e7224 */ /* 0x002fe200078e00ff */
[----:B----4-:R-:W-:-:S05]  /*0f30*/  IABS R0, R11 ;  /* 0x0000000b00007213 */ /* 0x010fca0000000000 */
[----:B------:R-:W-:-:S04]  /*0f40*/  IMAD.HI.U32 R16, R16, R0, RZ ;  /* 0x0000000010107227 */ /* 0x000fc800078e00ff */
[----:B------:R-:W-:-:S04]  /*0f50*/  IMAD.MOV R2, RZ, RZ, -R16 ;  /* 0x000000ffff027224 */ /* 0x000fc800078e0a10 */
[----:B------:R-:W-:Y:S02]  /*0f60*/  IMAD R0, R3, R2, R0 ;  /* 0x0000000203007224 */ /* 0x000fe400078e0200 */
[----:B---3--:R-:W-:-:S03]  /*0f70*/  IMAD R2, R15, R23, RZ ;  /* 0x000000170f027224 */ /* 0x008fc600078e02ff */
[----:B------:R-:W-:-:S13]  /*0f80*/  ISETP.GT.U32.AND P2, PT, R17, R0, PT ;  /* 0x000000001100720c */ /* 0x000fda0003f44070 */
[----:B------:R-:W-:Y:S01]  /*0f90*/  @!P2 IMAD.IADD R0, R0, 0x1, -R3 ;  /* 0x000000010000a824 */ /* 0x000fe200078e0a03 */
[----:B------:R-:W-:-:S04]  /*0fa0*/  @!P2 IADD3 R16, PT, PT, R16, 0x1, RZ ;  /* 0x000000011010a810 */ /* 0x000fc80007ffe0ff */
[----:B------:R-:W-:Y:S01]  /*0fb0*/  ISETP.GE.U32.AND P0, PT, R0, R17, PT ;  /* 0x000000110000720c */ /* 0x000fe20003f06070 */
[----:B------:R-:W-:Y:S01]  /*0fc0*/  IMAD.MOV R17, RZ, RZ, -R2 ;  /* 0x000000ffff117224 */ /* 0x000fe200078e0a02 */
[-C--:B------:R-:W-:Y:S02]  /*0fd0*/  LOP3.LUT R0, R11, R4.reuse, RZ, 0x3c, !PT ;  /* 0x000000040b007212 */ /* 0x080fe400078e3cff */
[----:B------:R-:W-:Y:S02]  /*0fe0*/  LOP3.LUT R2, RZ, R4, RZ, 0x33, !PT ;  /* 0x00000004ff027212 */ /* 0x000fe400078e33ff */
[----:B------:R-:W-:Y:S01]  /*0ff0*/  ISETP.GE.AND P3, PT, R0, RZ, PT ;  /* 0x000000ff0000720c */ /* 0x000fe20003f66270 */
[----:B------:R-:W-:Y:S02]  /*1000*/  IMAD.HI.U32 R0, R15, R17, R14 ;  /* 0x000000110f007227 */ /* 0x000fe400078e000e */
[----:B------:R-:W1:Y:S04]  /*1010*/  I2F.RP R17, R3 ;  /* 0x0000000300117306 */ /* 0x000e680000209400 */
[----:B------:R-:W-:Y:S01]  /*1020*/  @P0 VIADD R16, R16, 0x1 ;  /* 0x0000000110100836 */ /* 0x000fe20000000000 */
[----:B------:R-:W-:-:S05]  /*1030*/  ISETP.NE.AND P0, PT, R4, RZ, PT ;  /* 0x000000ff0400720c */ /* 0x000fca0003f05270 */
[----:B------:R-:W-:-:S04]  /*1040*/  @!P3 IADD3 R16, PT, PT, -R16, RZ, RZ ;  /* 0x000000ff1010b210 */ /* 0x000fc80007ffe1ff */
[----:B------:R-:W-:-:S04]  /*1050*/  SEL R15, R2, R16, !P0 ;  /* 0x00000010020f7207 */ /* 0x000fc80004000000 */
[----:B------:R-:W-:Y:S02]  /*1060*/  IABS R16, R15 ;  /* 0x0000000f00107213 */ /* 0x000fe40000000000 */
[----:B------:R-:W-:Y:S01]  /*1070*/  ISETP.GE.AND P3, PT, R15, RZ, PT ;  /* 0x000000ff0f00720c */ /* 0x000fe20003f66270 */
[----:B------:R-:W-:Y:S02]  /*1080*/  IMAD.MOV R15, RZ, RZ, -R15 ;  /* 0x000000ffff0f7224 */ /* 0x000fe400078e0a0f */
[----:B------:R-:W-:-:S04]  /*1090*/  IMAD.HI.U32 R14, R0, R16, RZ ;  /* 0x00000010000e7227 */ /* 0x000fc800078e00ff */
[----:B------:R-:W-:Y:S02]  /*10a0*/  IMAD.MOV R14, RZ, RZ, -R14 ;  /* 0x000000ffff0e7224 */ /* 0x000fe400078e0a0e */
[----:B------:R-:W-:Y:S01]  /*10b0*/  IMAD R15, R4, R15, R11 ;  /* 0x0000000f040f7224 */ /* 0x000fe200078e020b */
[----:B------:R-:W-:Y:S01]  /*10c0*/  LOP3.LUT R11, RZ, R26, RZ, 0x33, !PT ;  /* 0x0000001aff0b7212 */ /* 0x000fe200078e33ff */
[C---:B------:R-:W-:Y:S02]  /*10d0*/  IMAD R16, R23.reuse, R14, R16 ;  /* 0x0000000e17107224 */ /* 0x040fe400078e0210 */
[----:B-1----:R-:W1:Y:S03]  /*10e0*/  MUFU.RCP R14, R17 ;  /* 0x00000011000e7308 */ /* 0x002e660000001000 */
[----:B------:R-:W-:-:S13]  /*10f0*/  ISETP.GT.U32.AND P2, PT, R23, R16, PT ;  /* 0x000000101700720c */ /* 0x000fda0003f44070 */
[----:B------:R-:W-:-:S05]  /*1100*/  @!P2 IMAD.IADD R16, R16, 0x1, -R23 ;  /* 0x000000011010a824 */ /* 0x000fca00078e0a17 */
[----:B------:R-:W-:-:S13]  /*1110*/  ISETP.GT.U32.AND P2, PT, R23, R16, PT ;  /* 0x000000101700720c */ /* 0x000fda0003f44070 */
[----:B------:R-:W-:Y:S02]  /*1120*/  @!P2 IADD3 R16, PT, PT, R16, -R23, RZ ;  /* 0x800000171010a210 */ /* 0x000fe40007ffe0ff */
[----:B------:R-:W-:Y:S01]  /*1130*/  ISETP.NE.AND P2, PT, R26, RZ, PT ;  /* 0x000000ff1a00720c */ /* 0x000fe20003f45270 */
[----:B-1----:R-:W-:Y:S02]  /*1140*/  VIADD R26, R14, 0xffffffe ;  /* 0x0ffffffe0e1a7836 */ /* 0x002fe40000000000 */
[----:B------:R-:W-:Y:S02]  /*1150*/  @!P3 IMAD.MOV R16, RZ, RZ, -R16 ;  /* 0x000000ffff10b224 */ /* 0x000fe400078e0a10 */
[----:B------:R-:W-:Y:S02]  /*1160*/  IMAD.IADD R14, R15, 0x1, -R18 ;  /* 0x000000010f0e7824 */ /* 0x000fe400078e0a12 */
[----:B------:R2:W1:Y:S01]  /*1170*/  F2I.FTZ.U32.TRUNC.NTZ R15, R26 ;  /* 0x0000001a000f7305 */ /* 0x000462000021f000 */
[----:B------:R-:W-:Y:S01]  /*1180*/  SEL R17, R11, R16, !P2 ;  /* 0x000000100b117207 */ /* 0x000fe20005000000 */
[----:B------:R-:W-:-:S03]  /*1190*/  IMAD R14, R14, R14, RZ ;  /* 0x0000000e0e0e7224 */ /* 0x000fc600078e02ff */
[----:B------:R-:W-:Y:S02]  /*11a0*/  IADD3 R17, PT, PT, -R20, R17, RZ ;  /* 0x0000001114117210 */ /* 0x000fe40007ffe1ff */
[----:B--2---:R-:W-:-:S03]  /*11b0*/  IABS R26, R25 ;  /* 0x00000019001a7213 */ /* 0x004fc60000000000 */
[----:B------:R-:W-:Y:S02]  /*11c0*/  IMAD R17, R17, R17, R14 ;  /* 0x0000001111117224 */ /* 0x000fe400078e020e */
[----:B-1----:R-:W-:-:S04]  /*11d0*/  IMAD.MOV R14, RZ, RZ, -R15 ;  /* 0x000000ffff0e7224 */ /* 0x002fc800078e0a0f */
[----:B------:R-:W0:Y:S01]  /*11e0*/  I2F.F64.U32 R16, R17 ;  /* 0x0000001100107312 */ /* 0x000e220000201800 */
[----:B------:R-:W-:Y:S02]  /*11f0*/  IMAD R27, R14, R3, RZ ;  /* 0x000000030e1b7224 */ /* 0x000fe400078e02ff */
[----:B------:R-:W-:Y:S01]  /*1200*/  IMAD.MOV.U32 R14, RZ, RZ, RZ ;  /* 0x000000ffff0e7224 */ /* 0x000fe200078e00ff */
[----:B0-----:R-:W-:-:S03]  /*1210*/  DSETP.GEU.AND P4, PT, R16, UR4, PT ;  /* 0x0000000410007e2a */ /* 0x001fc6000bf8e000 */
[----:B------:R-:W-:Y:S01]  /*1220*/  IMAD.HI.U32 R16, R15, R27, R14 ;  /* 0x0000001b0f107227 */ /* 0x000fe200078e000e */
[----:B------:R-:W-:Y:S01]  /*1230*/  MOV R17, R3 ;  /* 0x0000000300117202 */ /* 0x000fe20000000f00 */
[----:B------:R-:W2:Y:S04]  /*1240*/  LDG.E R27, desc[UR6][R12.64+0x8] ;  /* 0x000008060c1b7981 */ /* 0x000ea8000c1e1900 */
[----:B------:R-:W-:-:S04]  /*1250*/  IMAD.HI.U32 R14, R16, R26, RZ ;  /* 0x0000001a100e7227 */ /* 0x000fc800078e00ff */
[----:B------:R-:W-:-:S04]  /*1260*/  IMAD.MOV R15, RZ, RZ, -R14 ;  /* 0x000000ffff0f7224 */ /* 0x000fc800078e0a0e */
[----:B------:R-:W-:Y:S01]  /*1270*/  IMAD R26, R3, R15, R26 ;  /* 0x0000000f031a7224 */ /* 0x000fe200078e021a */
[----:B------:R-:W-:-:S04]  /*1280*/  LOP3.LUT R15, R25, R4, RZ, 0x3c, !PT ;  /* 0x00000004190f7212 */ /* 0x000fc800078e3cff */
[----:B------:R-:W-:Y:S02]  /*1290*/  ISETP.GT.U32.AND P5, PT, R17, R26, PT ;  /* 0x0000001a1100720c */ /* 0x000fe40003fa4070 */
[----:B------:R-:W-:-:S11]  /*12a0*/  ISETP.GE.AND P6, PT, R15, RZ, PT ;  /* 0x000000ff0f00720c */ /* 0x000fd60003fc6270 */
[----:B------:R-:W-:Y:S02]  /*12b0*/  @!P5 IMAD.IADD R26, R26, 0x1, -R3 ;  /* 0x000000011a1ad824 */ /* 0x000fe400078e0a03 */
[----:B------:R-:W-:-:S03]  /*12c0*/  @!P5 VIADD R14, R14, 0x1 ;  /* 0x000000010e0ed836 */ /* 0x000fc60000000000 */
[----:B------:R-:W-:-:S13]  /*12d0*/  ISETP.GE.U32.AND P3, PT, R26, R17, PT ;  /* 0x000000111a00720c */ /* 0x000fda0003f66070 */
[----:B------:R-:W-:-:S05]  /*12e0*/  @P3 VIADD R14, R14, 0x1 ;  /* 0x000000010e0e3836 */ /* 0x000fca0000000000 */
[----:B------:R-:W-:-:S04]  /*12f0*/  @!P6 IADD3 R14, PT, PT, -R14, RZ, RZ ;  /* 0x000000ff0e0ee210 */ /* 0x000fc80007ffe1ff */
[----:B------:R-:W-:-:S04]  /*1300*/  SEL R14, R2, R14, !P0 ;  /* 0x0000000e020e7207 */ /* 0x000fc80004000000 */
[----:B------:R-:W-:-:S05]  /*1310*/  IABS R26, R14 ;  /* 0x0000000e001a7213 */ /* 0x000fca0000000000 */
[----:B------:R-:W-:-:S04]  /*1320*/  IMAD.HI.U32 R15, R0, R26, RZ ;  /* 0x0000001a000f7227 */ /* 0x000fc800078e00ff */
[----:B------:R-:W-:-:S04]  /*1330*/  IMAD.MOV R15, RZ, RZ, -R15 ;  /* 0x000000ffff0f7224 */ /* 0x000fc800078e0a0f */
[----:B------:R-:W-:-:S05]  /*1340*/  IMAD R26, R23, R15, R26 ;  /* 0x0000000f171a7224 */ /* 0x000fca00078e021a */
[----:B------:R-:W-:Y:S02]  /*1350*/  ISETP.GT.U32.AND P3, PT, R23, R26, PT ;  /* 0x0000001a1700720c */ /* 0x000fe40003f64070 */
[----:B------:R-:W-:-:S11]  /*1360*/  ISETP.GE.AND P5, PT, R14, RZ, PT ;  /* 0x000000ff0e00720c */ /* 0x000fd60003fa6270 */
[----:B------:R-:W-:-:S05]  /*1370*/  @!P3 IMAD.IADD R26, R26, 0x1, -R23 ;  /* 0x000000011a1ab824 */ /* 0x000fca00078e0a17 */
[----:B------:R-:W-:Y:S01]  /*1380*/  ISETP.GT.U32.AND P3, PT, R23, R26, PT ;  /* 0x0000001a1700720c */ /* 0x000fe20003f64070 */
[----:B------:R-:W-:-:S04]  /*1390*/  IMAD.MOV R14, RZ, RZ, -R14 ;  /* 0x000000ffff0e7224 */ /* 0x000fc800078e0a0e */
[----:B------:R-:W-:-:S08]  /*13a0*/  IMAD R25, R4, R14, R25 ;  /* 0x0000000e04197224 */ /* 0x000fd000078e0219 */
[----:B------:R-:W-:-:S05]  /*13b0*/  @!P3 IADD3 R26, PT, PT, R26, -R23, RZ ;  /* 0x800000171a1ab210 */ /* 0x000fca0007ffe0ff */
[----:B------:R-:W-:Y:S02]  /*13c0*/  @!P5 IMAD.MOV R26, RZ, RZ, -R26 ;  /* 0x000000ffff1ad224 */ /* 0x000fe400078e0a1a */
[----:B------:R-:W-:-:S03]  /*13d0*/  IMAD.IADD R25, R25, 0x1, -R18 ;  /* 0x0000000119197824 */ /* 0x000fc600078e0a12 */
[----:B------:R-:W-:Y:S01]  /*13e0*/  SEL R15, R11, R26, !P2 ;  /* 0x0000001a0b0f7207 */ /* 0x000fe20005000000 */
[----:B------:R-:W-:-:S04]  /*13f0*/  IMAD R14, R25, R25, RZ ;  /* 0x00000019190e7224 */ /* 0x000fc800078e02ff */
[----:B------:R-:W-:-:S04]  /*1400*/  IMAD.IADD R15, R15, 0x1, -R20 ;  /* 0x000000010f0f7824 */ /* 0x000fc800078e0a14 */
[----:B------:R-:W-:-:S06]  /*1410*/  IMAD R15, R15, R15, R14 ;  /* 0x0000000f0f0f7224 */ /* 0x000fcc00078e020e */
[----:B------:R-:W0:Y:S02]  /*1420*/  I2F.F64.U32 R14, R15 ;  /* 0x0000000f000e7312 */ /* 0x000e240000201800 */
[----:B0-----:R-:W-:Y:S01]  /*1430*/  DSETP.GEU.AND P3, PT, R14, UR4, PT ;  /* 0x000000040e007e2a */ /* 0x001fe2000bf6e000 */
[----:B--2---:R-:W-:-:S05]  /*1440*/  IABS R26, R27 ;  /* 0x0000001b001a7213 */ /* 0x004fca0000000000 */
[----:B------:R-:W-:-:S05]  /*1450*/  IMAD.HI.U32 R14, R16, R26, RZ ;  /* 0x0000001a100e7227 */ /* 0x000fca00078e00ff */
[----:B------:R-:W-:-:S05]  /*1460*/  IADD3 R25, PT, PT, -R14, RZ, RZ ;  /* 0x000000ff0e197210 */ /* 0x000fca0007ffe1ff */
[----:B------:R-:W-:-:S05]  /*1470*/  IMAD R26, R3, R25, R26 ;  /* 0x00000019031a7224 */ /* 0x000fca00078e021a */
[----:B------:R-:W-:Y:S02]  /*1480*/  ISETP.GT.U32.AND P6, PT, R17, R26, PT ;  /* 0x0000001a1100720c */ /* 0x000fe40003fc4070 */
[----:B------:R-:W-:-:S11]  /*1490*/  LOP3.LUT R25, R27, R4, RZ, 0x3c, !PT ;  /* 0x000000041b197212 */ /* 0x000fd600078e3cff */
[----:B------:R-:W-:Y:S02]  /*14a0*/  @!P6 IMAD.IADD R26, R26, 0x1, -R3 ;  /* 0x000000011a1ae824 */ /* 0x000fe400078e0a03 */
[----:B------:R-:W-:Y:S01]  /*14b0*/  @!P6 VIADD R14, R14, 0x1 ;  /* 0x000000010e0ee836 */ /* 0x000fe20000000000 */
[----:B------:R-:W-:Y:S02]  /*14c0*/  ISETP.GE.AND P6, PT, R25, RZ, PT ;  /* 0x000000ff1900720c */ /* 0x000fe40003fc6270 */
[----:B------:R-:W2:Y:S01]  /*14d0*/  LDG.E R25, desc[UR6][R12.64+0xc] ;  /* 0x00000c060c197981 */ /* 0x000ea2000c1e1900 */
        /* <DEDUP_REMOVED lines=23> */
[----:B------:R-:W-:Y:S02]  /*1650*/  @!P4 PRMT R24, RZ, 0x7610, R24 ;  /* 0x00007610ff18c816 */ /* 0x000fe40000000018 */
[----:B------:R-:W-:Y:S01]  /*1660*/  IADD3 R22, PT, PT, R22, 0x4, RZ ;  /* 0x0000000416167810 */ /* 0x000fe20007ffe0ff */
[----:B------:R1:W-:Y:S01]  /*1670*/  @!P3 STG.E desc[UR6][R12.64+0x4], RZ ;  /* 0x000004ff0c00b986 */ /* 0x0003e2000c101906 */
[----:B------:R-:W-:Y:S02]  /*1680*/  @!P3 PRMT R24, RZ, 0x7610, R24 ;  /* 0x00007610ff18b816 */ /* 0x000fe40000000018 */
[----:B------:R-:W-:Y:S02]  /*1690*/  ISETP.NE.AND P3, PT, R22, RZ, PT ;  /* 0x000000ff1600720c */ /* 0x000fe40003f65270 */
[----:B--2---:R-:W-:-:S05]  /*16a0*/  IABS R26, R25 ;  /* 0x00000019001a7213 */ /* 0x004fca0000000000 */
[----:B------:R-:W-:-:S05]  /*16b0*/  IMAD.HI.U32 R14, R16, R26, RZ ;  /* 0x0000001a100e7227 */ /* 0x000fca00078e00ff */
[----:B------:R-:W-:-:S05]  /*16c0*/  IADD3 R27, PT, PT, -R14, RZ, RZ ;  /* 0x000000ff0e1b7210 */ /* 0x000fca0007ffe1ff */
[----:B------:R-:W-:-:S05]  /*16d0*/  IMAD R26, R3, R27, R26 ;  /* 0x0000001b031a7224 */ /* 0x000fca00078e021a */
[----:B------:R-:W-:-:S13]  /*16e0*/  ISETP.GT.U32.AND P6, PT, R17, R26, PT ;  /* 0x0000001a1100720c */ /* 0x000fda0003fc4070 */
[----:B------:R-:W-:Y:S02]  /*16f0*/  @!P6 IMAD.IADD R26, R26, 0x1, -R3 ;  /* 0x000000011a1ae824 */ /* 0x000fe400078e0a03 */
[----:B------:R-:W-:-:S03]  /*1700*/  @!P6 VIADD R14, R14, 0x1 ;  /* 0x000000010e0ee836 */ /* 0x000fc60000000000 */
[----:B------:R-:W-:Y:S02]  /*1710*/  ISETP.GE.U32.AND P6, PT, R26, R17, PT ;  /* 0x000000111a00720c */ /* 0x000fe40003fc6070 */
[----:B------:R-:W-:-:S11]  /*1720*/  LOP3.LUT R15, R25, R4, RZ, 0x3c, !PT ;  /* 0x00000004190f7212 */ /* 0x000fd600078e3cff */
[----:B------:R-:W-:Y:S01]  /*1730*/  @P6 VIADD R14, R14, 0x1 ;  /* 0x000000010e0e6836 */ /* 0x000fe20000000000 */
[----:B------:R-:W-:-:S13]  /*1740*/  ISETP.GE.AND P6, PT, R15, RZ, PT ;  /* 0x000000ff0f00720c */ /* 0x000fda0003fc6270 */
[----:B------:R-:W-:-:S04]  /*1750*/  @!P6 IADD3 R14, PT, PT, -R14, RZ, RZ ;  /* 0x000000ff0e0ee210 */ /* 0x000fc80007ffe1ff */
[----:B------:R-:W-:-:S04]  /*1760*/  SEL R14, R2, R14, !P0 ;  /* 0x0000000e020e7207 */ /* 0x000fc80004000000 */
[----:B------:R-:W-:Y:S01]  /*1770*/  IABS R26, R14 ;  /* 0x0000000e001a7213 */ /* 0x000fe20000000000 */
[----:B------:R-:W-:-:S04]  /*1780*/  IMAD.MOV R15, RZ, RZ, -R14 ;  /* 0x000000ffff0f7224 */ /* 0x000fc800078e0a0e */
[----:B------:R-:W-:Y:S02]  /*1790*/  IMAD R25, R4, R15, R25 ;  /* 0x0000000f04197224 */ /* 0x000fe400078e0219 */
[----:B------:R-:W-:-:S04]  /*17a0*/  IMAD.HI.U32 R15, R0, R26, RZ ;  /* 0x0000001a000f7227 */ /* 0x000fc800078e00ff */
[----:B------:R-:W-:-:S04]  /*17b0*/  IMAD.MOV R15, RZ, RZ, -R15 ;  /* 0x000000ffff0f7224 */ /* 0x000fc800078e0a0f */
[----:B------:R-:W-:-:S05]  /*17c0*/  IMAD R26, R23, R15, R26 ;  /* 0x0000000f171a7224 */ /* 0x000fca00078e021a */
[----:B------:R-:W-:-:S13]  /*17d0*/  ISETP.GT.U32.AND P6, PT, R23, R26, PT ;  /* 0x0000001a1700720c */ /* 0x000fda0003fc4070 */
[----:B------:R-:W-:-:S05]  /*17e0*/  @!P6 IMAD.IADD R26, R26, 0x1, -R23 ;  /* 0x000000011a1ae824 */ /* 0x000fca00078e0a17 */
[----:B------:R-:W-:-:S13]  /*17f0*/  ISETP.GT.U32.AND P6, PT, R23, R26, PT ;  /* 0x0000001a1700720c */ /* 0x000fda0003fc4070 */
[----:B------:R-:W-:Y:S02]  /*1800*/  @!P6 IADD3 R26, PT, PT, R26, -R23, RZ ;  /* 0x800000171a1ae210 */ /* 0x000fe40007ffe0ff */
[----:B------:R-:W-:Y:S01]  /*1810*/  ISETP.GE.AND P6, PT, R14, RZ, PT ;  /* 0x000000ff0e00720c */ /* 0x000fe20003fc6270 */
[----:B------:R-:W-:-:S12]  /*1820*/  IMAD.IADD R25, R25, 0x1, -R18 ;  /* 0x0000000119197824 */ /* 0x000fd800078e0a12 */
[----:B------:R-:W-:-:S05]  /*1830*/  @!P6 IMAD.MOV R26, RZ, RZ, -R26 ;  /* 0x000000ffff1ae224 */ /* 0x000fca00078e0a1a */
[----:B------:R-:W-:Y:S01]  /*1840*/  SEL R15, R11, R26, !P2 ;  /* 0x0000001a0b0f7207 */ /* 0x000fe20005000000 */
[----:B------:R-:W-:-:S04]  /*1850*/  IMAD R14, R25, R25, RZ ;  /* 0x00000019190e7224 */ /* 0x000fc800078e02ff */
[----:B------:R-:W-:-:S04]  /*1860*/  IMAD.IADD R15, R15, 0x1, -R20 ;  /* 0x000000010f0f7824 */ /* 0x000fc800078e0a14 */
[----:B------:R-:W-:-:S06]  /*1870*/  IMAD R15, R15, R15, R14 ;  /* 0x0000000f0f0f7224 */ /* 0x000fcc00078e020e */
[----:B------:R-:W0:Y:S01]  /*1880*/  I2F.F64.U32 R14, R15 ;  /* 0x0000000f000e7312 */ /* 0x000e220000201800 */
[----:B------:R-:W-:Y:S01]  /*1890*/  @!P5 PRMT R24, RZ, 0x7610, R24 ;  /* 0x00007610ff18d816 */ /* 0x000fe20000000018 */
[----:B0-----:R-:W-:Y:S01]  /*18a0*/  DSETP.GEU.AND P6, PT, R14, UR4, PT ;  /* 0x000000040e007e2a */ /* 0x001fe2000bfce000 */
[----:B------:R1:W-:Y:S01]  /*18b0*/  @!P4 STG.E desc[UR6][R12.64], RZ ;  /* 0x000000ff0c00c986 */ /* 0x0003e2000c101906 */
[----:B------:R-:W-:-:S03]  /*18c0*/  VIADD R21, R21, 0x4 ;  /* 0x0000000415157836 */ /* 0x000fc60000000000 */
[----:B------:R1:W-:Y:S09]  /*18d0*/  @!P5 STG.E desc[UR6][R12.64+0x8], RZ ;  /* 0x000008ff0c00d986 */ /* 0x0003f2000c101906 */
[----:B------:R1:W-:Y:S01]  /*18e0*/  @!P6 STG.E desc[UR6][R12.64+0xc], RZ ;  /* 0x00000cff0c00e986 */ /* 0x0003e2000c101906 */
[----:B------:R-:W-:Y:S01]  /*18f0*/  @!P6 PRMT R24, RZ, 0x7610, R24 ;  /* 0x00007610ff18e816 */ /* 0x000fe20000000018 */
[----:B------:R-:W-:Y:S06]  /*1900*/  @P3 BRA `(.L_x_11) ;  /* 0xfffffff400543947 */ /* 0x000fec000383ffff */
.L_x_10:
[----:B------:R-:W-:Y:S05]  /*1910*/  @!P1 BRA `(.L_x_12) ;  /* 0x0000000400c49947 */ /* 0x000fea0003800000 */
[----:B-1----:R-:W0:Y:S01]  /*1920*/  LDC.64 R12, c[0x0][0x3b0] ;  /* 0x0000ec00ff0c7b82 */ /* 0x002e220000000a00 */
[----:B------:R-:W-:Y:S01]  /*1930*/  IMAD.IADD R19, R8, 0x1, R19 ;  /* 0x0000000108137824 */ /* 0x000fe200078e0213 */
[----:B------:R-:W1:Y:S03]  /*1940*/  LDCU.64 UR4, c[0x0][0x3a0] ;  /* 0x00007400ff0477ac */ /* 0x000e660008000a00 */
[----:B0-----:R-:W-:-:S05]  /*1950*/  IMAD.WIDE R12, R19, 0x4, R12 ;  /* 0x00000004130c7825 */ /* 0x001fca00078e020c */
[----:B------:R-:W2:Y:S02]  /*1960*/  LDG.E R15, desc[UR6][R12.64] ;  /* 0x000000060c0f7981 */ /* 0x000ea4000c1e1900 */
[----:B--2---:R-:W-:-:S05]  /*1970*/  IABS R22, R15 ;  /* 0x0000000f00167213 */ /* 0x004fca0000000000 */
[----:B------:R-:W-:-:S04]  /*1980*/  IMAD.HI.U32 R14, R16, R22, RZ ;  /* 0x00000016100e7227 */ /* 0x000fc800078e00ff */
[----:B------:R-:W-:-:S04]  /*1990*/  IMAD.MOV R19, RZ, RZ, -R14 ;  /* 0x000000ffff137224 */ /* 0x000fc800078e0a0e */
[----:B------:R-:W-:Y:S01]  /*19a0*/  IMAD R22, R3, R19, R22 ;  /* 0x0000001303167224 */ /* 0x000fe200078e0216 */
[----:B------:R-:W-:-:S04]  /*19b0*/  LOP3.LUT R19, R15, R4, RZ, 0x3c, !PT ;  /* 0x000000040f137212 */ /* 0x000fc800078e3cff */
[----:B------:R-:W-:Y:S02]  /*19c0*/  ISETP.GT.U32.AND P3, PT, R17, R22, PT ;  /* 0x000000161100720c */ /* 0x000fe40003f64070 */
[----:B------:R-:W-:-:S11]  /*19d0*/  ISETP.GE.AND P4, PT, R19, RZ, PT ;  /* 0x000000ff1300720c */ /* 0x000fd60003f86270 */
[----:B------:R-:W-:Y:S01]  /*19e0*/  @!P3 IADD3 R22, PT, PT, R22, -R3, RZ ;  /* 0x800000031616b210 */ /* 0x000fe20007ffe0ff */
[----:B------:R-:W-:-:S03]  /*19f0*/  @!P3 VIADD R14, R14, 0x1 ;  /* 0x000000010e0eb836 */ /* 0x000fc60000000000 */
[----:B------:R-:W-:-:S13]  /*1a00*/  ISETP.GE.U32.AND P1, PT, R22, R17, PT ;  /* 0x000000111600720c */ /* 0x000fda0003f26070 */
[----:B------:R-:W-:-:S04]  /*1a10*/  @P1 VIADD R14, R14, 0x1 ;  /* 0x000000010e0e1836 */ /* 0x000fc80000000000 */
[----:B------:R-:W-:-:S05]  /*1a20*/  @!P4 IMAD.MOV R14, RZ, RZ, -R14 ;  /* 0x000000ffff0ec224 */ /* 0x000fca00078e0a0e */
[----:B------:R-:W-:-:S04]  /*1a30*/  SEL R14, R2, R14, !P0 ;  /* 0x0000000e020e7207 */ /* 0x000fc80004000000 */
[----:B------:R-:W-:Y:S02]  /*1a40*/  IABS R22, R14 ;  /* 0x0000000e00167213 */ /* 0x000fe40000000000 */
[----:B------:R-:W-:Y:S01]  /*1a50*/  ISETP.GE.AND P3, PT, R14, RZ, PT ;  /* 0x000000ff0e00720c */ /* 0x000fe20003f66270 */
[----:B------:R-:W-:Y:S02]  /*1a60*/  IMAD.MOV R14, RZ, RZ, -R14 ;  /* 0x000000ffff0e7224 */ /* 0x000fe400078e0a0e */
[----:B------:R-:W-:-:S04]  /*1a70*/  IMAD.HI.U32 R19, R0, R22, RZ ;  /* 0x0000001600137227 */ /* 0x000fc800078e00ff */
[----:B------:R-:W-:Y:S01]  /*1a80*/  IMAD R15, R4, R14, R15 ;  /* 0x0000000e040f7224 */ /* 0x000fe200078e020f */
[----:B------:R-:W-:-:S03]  /*1a90*/  IADD3 R19, PT, PT, -R19, RZ, RZ ;  /* 0x000000ff13137210 */ /* 0x000fc60007ffe1ff */
[----:B------:R-:W-:Y:S02]  /*1aa0*/  IMAD.IADD R15, R15, 0x1, -R18 ;  /* 0x000000010f0f7824 */ /* 0x000fe400078e0a12 */
[----:B------:R-:W-:Y:S02]  /*1ab0*/  IMAD R22, R23, R19, R22 ;  /* 0x0000001317167224 */ /* 0x000fe400078e0216 */
[----:B------:R-:W-:-:S03]  /*1ac0*/  IMAD R14, R15, R15, RZ ;  /* 0x0000000f0f0e7224 */ /* 0x000fc600078e02ff */
[----:B------:R-:W-:-:S13]  /*1ad0*/  ISETP.GT.U32.AND P1, PT, R23, R22, PT ;  /* 0x000000161700720c */ /* 0x000fda0003f24070 */
[----:B------:R-:W-:-:S05]  /*1ae0*/  @!P1 IMAD.IADD R22, R22, 0x1, -R23 ;  /* 0x0000000116169824 */ /* 0x000fca00078e0a17 */
[----:B------:R-:W-:-:S13]  /*1af0*/  ISETP.GT.U32.AND P1, PT, R23, R22, PT ;  /* 0x000000161700720c */ /* 0x000fda0003f24070 */
[----:B------:R-:W-:-:S05]  /*1b00*/  @!P1 IMAD.IADD R22, R22, 0x1, -R23 ;  /* 0x0000000116169824 */ /* 0x000fca00078e0a17 */
[----:B------:R-:W-:Y:S02]  /*1b10*/  @!P3 IADD3 R22, PT, PT, -R22, RZ, RZ ;  /* 0x000000ff1616b210 */ /* 0x000fe40007ffe1ff */
[----:B------:R-:W-:Y:S02]  /*1b20*/  ISETP.NE.AND P3, PT, R10, 0x1, PT ;  /* 0x000000010a00780c */ /* 0x000fe40003f65270 */
[----:B------:R-:W-:-:S05]  /*1b30*/  SEL R19, R11, R22, !P2 ;  /* 0x000000160b137207 */ /* 0x000fca0005000000 */
[----:B------:R-:W-:-:S04]  /*1b40*/  IMAD.IADD R19, R19, 0x1, -R20 ;  /* 0x0000000113137824 */ /* 0x000fc800078e0a14 */
[----:B------:R-:W-:-:S06]  /*1b50*/  IMAD R14, R19, R19, R14 ;  /* 0x00000013130e7224 */ /* 0x000fcc00078e020e */
[----:B------:R-:W1:Y:S02]  /*1b60*/  I2F.F64.U32 R14, R14 ;  /* 0x0000000e000e7312 */ /* 0x000e640000201800 */
[----:B-1----:R-:W-:-:S14]  /*1b70*/  DSETP.GEU.AND P1, PT, R14, UR4, PT ;  /* 0x000000040e007e2a */ /* 0x002fdc000bf2e000 */
[----:B------:R0:W-:Y:S01]  /*1b80*/  @!P1 STG.E desc[UR6][R12.64], RZ ;  /* 0x000000ff0c009986 */ /* 0x0001e2000c101906 */
[----:B------:R-:W-:Y:S01]  /*1b90*/  @!P1 PRMT R24, RZ, 0x7610, R24 ;  /* 0x00007610ff189816 */ /* 0x000fe20000000018 */
[----:B------:R-:W-:Y:S06]  /*1ba0*/  @!P3 BRA `(.L_x_12) ;  /* 0x000000040020b947 */ /* 0x000fec0003800000 */
        /* <DEDUP_REMOVED lines=37> */
[----:B------:R-:W3:Y:S02]  /*1e00*/  LDG.E R15, desc[UR6][R12.64+0x8] ;  /* 0x000008060c0f7981 */ /* 0x000ee4000c1e1900 */
[----:B---3--:R-:W-:-:S05]  /*1e10*/  IABS R10, R15 ;  /* 0x0000000f000a7213 */ /* 0x008fca0000000000 */
[----:B------:R-:W-:-:S04]  /*1e20*/  IMAD.HI.U32 R16, R16, R10, RZ ;  /* 0x0000000a10107227 */ /* 0x000fc800078e00ff */
[----:B------:R-:W-:-:S04]  /*1e30*/  IMAD.MOV R14, RZ, RZ, -R16 ;  /* 0x000000ffff0e7224 */ /* 0x000fc800078e0a10 */
[----:B------:R-:W-:-:S05]  /*1e40*/  IMAD R10, R3, R14, R10 ;  /* 0x0000000e030a7224 */ /* 0x000fca00078e020a */
[----:B------:R-:W-:-:S13]  /*1e50*/  ISETP.GT.U32.AND P3, PT, R17, R10, PT ;  /* 0x0000000a1100720c */ /* 0x000fda0003f64070 */
[----:B------:R-:W-:Y:S01]  /*1e60*/  @!P3 IADD3 R10, PT, PT, R10, -R3, RZ ;  /* 0x800000030a0ab210 */ /* 0x000fe20007ffe0ff */
[----:B------:R-:W-:Y:S01]  /*1e70*/  @!P3 VIADD R16, R16, 0x1 ;  /* 0x000000011010b836 */ /* 0x000fe20000000000 */
[----:B------:R-:W-:Y:S02]  /*1e80*/  LOP3.LUT R3, R15, R4, RZ, 0x3c, !PT ;  /* 0x000000040f037212 */ /* 0x000fe400078e3cff */
[----:B------:R-:W-:Y:S02]  /*1e90*/  ISETP.GE.U32.AND P1, PT, R10, R17, PT ;  /* 0x000000110a00720c */ /* 0x000fe40003f26070 */
[----:B------:R-:W-:-:S11]  /*1ea0*/  ISETP.GE.AND P4, PT, R3, RZ, PT ;  /* 0x000000ff0300720c */ /* 0x000fd60003f86270 */
        /* <DEDUP_REMOVED lines=16> */
[----:B------:R-:W-:-:S04]  /*1fb0*/  @!P1 IADD3 R0, PT, PT, -R0, RZ, RZ ;  /* 0x000000ff00009210 */ /* 0x000fc80007ffe1ff */
[----:B------:R-:W-:-:S05]  /*1fc0*/  SEL R11, R11, R0, !P2 ;  /* 0x000000000b0b7207 */ /* 0x000fca0005000000 */
[----:B------:R-:W-:-:S04]  /*1fd0*/  IMAD.IADD R11, R11, 0x1, -R20 ;  /* 0x000000010b0b7824 */ /* 0x000fc800078e0a14 */
[----:B------:R-:W-:-:S06]  /*1fe0*/  IMAD R2, R11, R11, R2 ;  /* 0x0000000b0b027224 */ /* 0x000fcc00078e0202 */
[----:B------:R-:W1:Y:S02]  /*1ff0*/  I2F.F64.U32 R2, R2 ;  /* 0x0000000200027312 */ /* 0x000e640000201800 */
[----:B-1----:R-:W-:-:S14]  /*2000*/  DSETP.GEU.AND P0, PT, R2, UR4, PT ;  /* 0x0000000402007e2a */ /* 0x002fdc000bf0e000 */
[----:B------:R3:W-:Y:S01]  /*2010*/  @!P0 STG.E desc[UR6][R12.64+0x8], RZ ;  /* 0x000008ff0c008986 */ /* 0x0007e2000c101906 */
[----:B------:R-:W-:-:S07]  /*2020*/  @!P0 PRMT R24, RZ, 0x7610, R24 ;  /* 0x00007610ff188816 */ /* 0x000fce0000000018 */
.L_x_12:
[----:B------:R-:W-:-:S13]  /*2030*/  LOP3.LUT P0, RZ, R24, 0xff, RZ, 0xc0, !PT ;  /* 0x000000ff18ff7812 */ /* 0x000fda000780c0ff */
[----:B------:R-:W-:Y:S05]  /*2040*/  @P0 BRA `(.L_x_9) ;  /* 0x0000000000680947 */ /* 0x000fea0003800000 */
[----:B------:R-:W-:Y:S01]  /*2050*/  IMAD.IADD R4, R8, 0x1, R5 ;  /* 0x0000000108047824 */ /* 0x000fe200078e0205 */
[----:B------:R-:W-:-:S07]  /*2060*/  MOV R15, R8 ;  /* 0x00000008000f7202 */ /* 0x000fce0000000f00 */
.L_x_15:
[----:B------:R-:W4:Y:S02]  /*2070*/  LDC.64 R2, c[0x0][0x3b0] ;  /* 0x0000ec00ff027b82 */ /* 0x000f240000000a00 */
[----:B----4-:R-:W-:-:S05]  /*2080*/  IMAD.WIDE R2, R15, 0x4, R2 ;  /* 0x000000040f027825 */ /* 0x010fca00078e0202 */
[----:B------:R-:W4:Y:S02]  /*2090*/  LDG.E R0, desc[UR6][R2.64] ;  /* 0x0000000602007981 */ /* 0x000f24000c1e1900 */
[----:B----4-:R-:W-:-:S13]  /*20a0*/  ISETP.NE.AND P0, PT, R0, RZ, PT ;  /* 0x000000ff0000720c */ /* 0x010fda0003f05270 */
[----:B------:R-:W-:Y:S05]  /*20b0*/  @P0 BRA `(.L_x_13) ;  /* 0x00000000003c0947 */ /* 0x000fea0003800000 */
[----:B------:R-:W-:Y:S02]  /*20c0*/  VIADD R0, R15, 0x1 ;  /* 0x000000010f007836 */ /* 0x000fe40000000000 */
[----:B------:R-:W-:-:S05]  /*20d0*/  IMAD.IADD R11, R8, 0x1, R5 ;  /* 0x00000001080b7824 */ /* 0x000fca00078e0205 */
[----:B------:R-:W-:-:S13]  /*20e0*/  ISETP.GE.AND P0, PT, R0, R11, PT ;  /* 0x0000000b0000720c */ /* 0x000fda0003f06270 */
[----:B------:R-:W-:Y:S05]  /*20f0*/  @P0 BRA `(.L_x_13) ;  /* 0x00000000002c0947 */ /* 0x000fea0003800000 */
[----:B0123--:R-:W0:Y:S02]  /*2100*/  LDC.64 R12, c[0x0][0x3b0] ;  /* 0x0000ec00ff0c7b82 */ /* 0x00fe240000000a00 */
.L_x_14:
[----:B0-----:R-:W-:-:S05]  /*2110*/  IMAD.WIDE R10, R0, 0x4, R12 ;  /* 0x00000004000a7825 */ /* 0x001fca00078e020c */
[----:B------:R-:W2:Y:S01]  /*2120*/  LDG.E R17, desc[UR6][R10.64] ;  /* 0x000000060a117981 */ /* 0x000ea2000c1e1900 */
[----:B------:R-:W-:Y:S02]  /*2130*/  IADD3 R0, PT, PT, R0, 0x1, RZ ;  /* 0x0000000100007810 */ /* 0x000fe40007ffe0ff */
[----:B--2---:R-:W-:-:S13]  /*2140*/  ISETP.GE.AND P0, PT, R17, 0x1, PT ;  /* 0x000000011100780c */ /* 0x004fda0003f06270 */
[----:B------:R-:W-:Y:S01]  /*2150*/  @P0 VIADD R5, R5, 0xffffffff ;  /* 0xffffffff05050836 */ /* 0x000fe20000000000 */
[----:B------:R4:W-:Y:S03]  /*2160*/  @P0 STG.E desc[UR6][R2.64], R17 ;  /* 0x0000001102000986 */ /* 0x0009e6000c101906 */
[----:B------:R-:W-:Y:S01]  /*2170*/  IMAD.IADD R19, R8, 0x1, R5 ;  /* 0x0000000108137824 */ /* 0x000fe200078e0205 */
[----:B------:R4:W-:Y:S04]  /*2180*/  @P0 STG.E desc[UR6][R10.64], RZ ;  /* 0x000000ff0a000986 */ /* 0x0009e8000c101906 */
[----:B------:R-:W-:-:S13]  /*2190*/  ISETP.LT.AND P1, PT, R0, R19, PT ;  /* 0x000000130000720c */ /* 0x000fda0003f21270 */
[----:B----4-:R-:W-:Y:S05]  /*21a0*/  @!P0 BRA P1, `(.L_x_14) ;  /* 0xfffffffc00d88947 */ /* 0x010fea000083ffff */
.L_x_13:
[----:B------:R-:W-:-:S05]  /*21b0*/  VIADD R15, R15, 0x1 ;  /* 0x000000010f0f7836 */ /* 0x000fca0000000000 */
[----:B------:R-:W-:-:S13]  /*21c0*/  ISETP.GE.AND P0, PT, R15, R4, PT ;  /* 0x000000040f00720c */ /* 0x000fda0003f06270 */
[----:B------:R-:W-:Y:S05]  /*21d0*/  @!P0 BRA `(.L_x_15) ;  /* 0xfffffffc00a48947 */ /* 0x000fea000383ffff */
[----:B------:R-:W-:Y:S05]  /*21e0*/  BRA `(.L_x_6) ;  /* 0x0000000000147947 */ /* 0x000fea0003800000 */
.L_x_9:
[----:B------:R-:W4:Y:S01]  /*21f0*/  LDC.64 R2, c[0x0][0x3b0] ;  /* 0x0000ec00ff027b82 */ /* 0x000f220000000a00 */
[----:B------:R-:W-:Y:S01]  /*2200*/  IADD3 R11, PT, PT, R8, R5, RZ ;  /* 0x00000005080b7210 */ /* 0x000fe20007ffe0ff */
[----:B------:R-:W-:-:S04]  /*2210*/  VIADD R5, R5, 0x1 ;  /* 0x0000000105057836 */ /* 0x000fc80000000000 */
[----:B----4-:R-:W-:-:S05]  /*2220*/  IMAD.WIDE R2, R11, 0x4, R2 ;  /* 0x000000040b027825 */ /* 0x010fca00078e0202 */
[----:B------:R4:W-:Y:S02]  /*2230*/  STG.E desc[UR6][R2.64], R9 ;  /* 0x0000000902007986 */ /* 0x0009e4000c101906 */
.L_x_6:
[----:B0123--:R-:W0:Y:S01]  /*2240*/  LDC R12, c[0x0][0x38c] ;  /* 0x0000e300ff0c7b82 */ /* 0x00fe220000000800 */
[----:B------:R-:W-:-:S05]  /*2250*/  VIADD R0, R9, 0x1 ;  /* 0x0000000109007836 */ /* 0x000fca0000000000 */
[----:B------:R-:W-:Y:S02]  /*2260*/  IABS R14, R0 ;  /* 0x00000000000e7213 */ /* 0x000fe40000000000 */
[----:B------:R-:W-:Y:S02]  /*2270*/  ISETP.GE.AND P1, PT, R0, RZ, PT ;  /* 0x000000ff0000720c */ /* 0x000fe40003f26270 */
[----:B0-----:R-:W-:Y:S02]  /*2280*/  IABS R11, R12 ;  /* 0x0000000c000b7213 */ /* 0x001fe40000000000 */
[----:B------:R-:W-:Y:S02]  /*2290*/  ISETP.NE.AND P2, PT, R12, RZ, PT ;  /* 0x000000ff0c00720c */ /* 0x000fe40003f45270 */
[----:B------:R-:W0:Y:S08]  /*22a0*/  I2F.RP R4, R11 ;  /* 0x0000000b00047306 */ /* 0x000e300000209400 */
[----:B0-----:R-:W0:Y:S02]  /*22b0*/  MUFU.RCP R4, R4 ;  /* 0x0000000400047308 */ /* 0x001e240000001000 */
[----:B0-----:R-:W-:-:S02]  /*22c0*/  VIADD R10, R4, 0xffffffe ;  /* 0x0ffffffe040a7836 */ /* 0x001fc40000000000 */
[----:B------:R-:W0:Y:S04]  /*22d0*/  LDC R4, c[0x0][0x394] ;  /* 0x0000e500ff047b82 */ /* 0x000e280000000800 */
[----:B----4-:R-:W1:Y:S02]  /*22e0*/  F2I.FTZ.U32.TRUNC.NTZ R3, R10 ;  /* 0x0000000a00037305 */ /* 0x010e64000021f000 */
[----:B-1----:R-:W-:-:S05]  /*22f0*/  IADD3 R2, PT, PT, RZ, -R3, RZ ;  /* 0x80000003ff027210 */ /* 0x002fca0007ffe0ff */
[----:B------:R-:W-:Y:S02]  /*2300*/  IMAD R13, R2, R11, RZ ;  /* 0x0000000b020d7224 */ /* 0x000fe400078e02ff */
[----:B------:R-:W-:Y:S01]  /*2310*/  IMAD.MOV.U32 R2, RZ, RZ, RZ ;  /* 0x000000ffff027224 */ /* 0x000fe200078e00ff */
[----:B0-----:R-:W-:Y:S02]  /*2320*/  LEA.HI R10, R4, R4, RZ, 0x1 ;  /* 0x00000004040a7211 */ /* 0x001fe400078f08ff */
[----:B------:R-:W0:Y:S01]  /*2330*/  LDC R4, c[0x0][0x394] ;  /* 0x0000e500ff047b82 */ /* 0x000e220000000800 */
[----:B------:R-:W-:Y:S01]  /*2340*/  IMAD.HI.U32 R2, R3, R13, R2 ;  /* 0x0000000d03027227 */ /* 0x000fe200078e0002 */
[----:B------:R-:W-:Y:S02]  /*2350*/  MOV R3, R14 ;  /* 0x0000000e00037202 */ /* 0x000fe40000000f00 */
[----:B------:R-:W-:-:S03]  /*2360*/  SHF.R.S32.HI R10, RZ, 0x1, R10 ;  /* 0x00000001ff0a7819 */ /* 0x000fc6000001140a */
[----:B------:R-:W-:-:S04]  /*2370*/  IMAD.HI.U32 R2, R2, R3, RZ ;  /* 0x0000000302027227 */ /* 0x000fc800078e00ff */
[----:B------:R-:W-:-:S04]  /*2380*/  IMAD.MOV R2, RZ, RZ, -R2 ;  /* 0x000000ffff027224 */ /* 0x000fc800078e0a02 */
[C---:B------:R-:W-:Y:S02]  /*2390*/  IMAD R2, R11.reuse, R2, R3 ;  /* 0x000000020b027224 */ /* 0x040fe400078e0203 */
[----:B------:R-:W1:Y:S03]  /*23a0*/  LDC R3, c[0x0][0x38c] ;  /* 0x0000e300ff037b82 */ /* 0x000e660000000800 */
[----:B------:R-:W-:-:S13]  /*23b0*/  ISETP.GT.U32.AND P0, PT, R11, R2, PT ;  /* 0x000000020b00720c */ /* 0x000fda0003f04070 */
[----:B------:R-:W-:-:S05]  /*23c0*/  @!P0 IMAD.IADD R2, R2, 0x1, -R11 ;  /* 0x0000000102028824 */ /* 0x000fca00078e0a0b */
[----:B------:R-:W-:Y:S01]  /*23d0*/  ISETP.GT.U32.AND P0, PT, R11, R2, PT ;  /* 0x000000020b00720c */ /* 0x000fe20003f04070 */
[----:B-1----:R-:W-:-:S12]  /*23e0*/  IMAD.IADD R3, R3, 0x1, -R10 ;  /* 0x0000000103037824 */ /* 0x002fd800078e0a0a */
[----:B------:R-:W-:-:S05]  /*23f0*/  @!P0 IADD3 R2, PT, PT, R2, -R11, RZ ;  /* 0x8000000b02028210 */ /* 0x000fca0007ffe0ff */
[----:B------:R-:W-:Y:S01]  /*2400*/  @!P1 IMAD.MOV R2, RZ, RZ, -R2 ;  /* 0x000000ffff029224 */ /* 0x000fe200078e0a02 */
[----:B------:R-:W-:-:S04]  /*2410*/  @!P2 LOP3.LUT R2, RZ, R12, RZ, 0x33, !PT ;  /* 0x0000000cff02a212 */ /* 0x000fc800078e33ff */
[----:B------:R-:W-:-:S13]  /*2420*/  ISETP.NE.AND P0, PT, R2, R3, PT ;  /* 0x000000030200720c */ /* 0x000fda0003f05270 */
[----:B0-----:R-:W-:-:S04]  /*2430*/  @!P0 IADD3 R0, PT, PT, R9, R4, RZ ;  /* 0x0000000409008210 */ /* 0x001fc80007ffe0ff */
[----:B------:R-:W-:Y:S01]  /*2440*/  ISETP.GE.AND P0, PT, R0, R7, PT ;  /* 0x000000070000720c */ /* 0x000fe20003f06270 */
[----:B------:R-:W-:-:S12]  /*2450*/  IMAD.MOV.U32 R9, RZ, RZ, R0 ;  /* 0x000000ffff097224 */ /* 0x000fd800078e0000 */
[----:B------:R-:W-:Y:S05]  /*2460*/  @!P0 BRA `(.L_x_16) ;  /* 0xffffffe000d48947 */ /* 0x000fea000383ffff */
[----:B------:R-:W-:Y:S05]  /*2470*/  EXIT ;  /* 0x000000000000794d */ /* 0x000fea0003800000 */
.L_x_17:
[----:B------:R-:W-:-:S00]  /*2480*/  BRA `(.L_x_17) ;  /* 0xfffffffc00fc7947 */ /* 0x000fc0000383ffff */
[----:B------:R-:W-:-:S00]  /*2490*/  NOP ;  /* 0x0000000000007918 */ /* 0x000fc00000000000 */
        /* <DEDUP_REMOVED lines=14> */
.L_x_18:


//--------------------- .nv.shared.reserved.0     --------------------------
	.section	.nv.shared.reserved.0,"aw",@nobits
	.weak		__nv_reservedSMEM_offset_0_alias
	.size		__nv_reservedSMEM_offset_0_alias, 0, 64
	.other		__nv_reservedSMEM_offset_0_alias,@"STO_CUDA_RESERVED_SHARED STV_DEFAULT"
__nv_reservedSMEM_offset_0_alias:
	.zero		0
	.zero		64


//--------------------- .nv.constant0.run         --------------------------
	.section	.nv.constant0.run,"a",@progbits
	.sectionflags	@""
	.align	4
.nv.constant0.run:
	.zero		956


//--------------------- SYMBOLS --------------------------

	.type		.nv.reservedSmem.offset0,@object
	.size		.nv.reservedSmem.offset0,0x4
